//
// Generated by NVIDIA NVVM Compiler
//
// Compiler Build ID: CL-36424714
// Cuda compilation tools, release 13.0, V13.0.88
// Based on NVVM 20.0.0
//

.version 9.0
.target sm_100
.address_size 64

	// .globl	_Z12setup_kernelP17curandStateXORWOWmii
.extern .func  (.param .b32 func_retval0) vprintf
(
	.param .b64 vprintf_param_0,
	.param .b64 vprintf_param_1
)
;
.global .align 4 .b8 precalc_xorwow_matrix[102400];
.global .align 4 .b8 precalc_xorwow_offset_matrix[102400];
.global .align 4 .b8 mrg32k3aM1[2304];
.global .align 4 .b8 mrg32k3aM2[2304];
.global .align 4 .b8 mrg32k3aM1SubSeq[2016];
.global .align 4 .b8 mrg32k3aM2SubSeq[2016];
.global .align 4 .b8 mrg32k3aM1Seq[2304];
.global .align 4 .b8 mrg32k3aM2Seq[2304];
.const .align 8 .b8 __cr_lgamma_table[72];
.global .align 1 .b8 $str[73] = {72, 101, 108, 108, 111, 44, 32, 119, 111, 114, 108, 100, 32, 102, 114, 111, 109, 32, 116, 104, 101, 32, 100, 101, 118, 105, 99, 101, 32, 102, 114, 111, 109, 32, 116, 104, 114, 101, 97, 100, 32, 40, 37, 100, 44, 37, 100, 44, 37, 100, 41, 32, 111, 102, 102, 115, 101, 116, 61, 37, 100, 32, 118, 97, 108, 117, 101, 61, 37, 102, 33, 10};

.visible .entry _Z12setup_kernelP17curandStateXORWOWmii(
	.param .u64 .ptr .align 1 _Z12setup_kernelP17curandStateXORWOWmii_param_0,
	.param .u64 _Z12setup_kernelP17curandStateXORWOWmii_param_1,
	.param .u32 _Z12setup_kernelP17curandStateXORWOWmii_param_2,
	.param .u32 _Z12setup_kernelP17curandStateXORWOWmii_param_3
)
{
	.reg .pred 	%p<24>;
	.reg .b32 	%r<416>;
	.reg .b64 	%rd<19>;

	ld.param.u64 	%rd8, [_Z12setup_kernelP17curandStateXORWOWmii_param_0];
	ld.param.u64 	%rd9, [_Z12setup_kernelP17curandStateXORWOWmii_param_1];
	ld.param.u32 	%r182, [_Z12setup_kernelP17curandStateXORWOWmii_param_2];
	ld.param.u32 	%r183, [_Z12setup_kernelP17curandStateXORWOWmii_param_3];
	cvta.to.global.u64 	%rd10, %rd8;
	mov.u32 	%r184, %tid.x;
	mov.u32 	%r185, %tid.y;
	mov.u32 	%r186, %tid.z;
	mad.lo.s32 	%r187, %r182, %r184, %r185;
	mad.lo.s32 	%r188, %r187, %r183, %r186;
	cvt.s64.s32 	%rd18, %r188;
	mul.wide.s32 	%rd11, %r188, 48;
	add.s64 	%rd2, %rd10, %rd11;
	cvt.u32.u64 	%r189, %rd9;
	xor.b32  	%r190, %r189, -1429050551;
	mul.lo.s32 	%r191, %r190, 1099087573;
	{ .reg .b32 tmp; mov.b64 {tmp, %r192}, %rd9; }
	xor.b32  	%r193, %r192, -136515619;
	mul.lo.s32 	%r194, %r193, -1703105765;
	add.s32 	%r195, %r191, %r194;
	add.s32 	%r196, %r195, 6615241;
	add.s32 	%r197, %r191, 123456789;
	st.global.v2.u32 	[%rd2], {%r196, %r197};
	xor.b32  	%r198, %r191, 362436069;
	add.s32 	%r199, %r194, 521288629;
	st.global.v2.u32 	[%rd2+8], {%r198, %r199};
	xor.b32  	%r200, %r194, 88675123;
	add.s32 	%r201, %r191, 5783321;
	st.global.v2.u32 	[%rd2+16], {%r200, %r201};
	setp.eq.s32 	%p1, %r188, 0;
	@%p1 bra 	$L__BB0_42;
	mov.b32 	%r322, 0;
$L__BB0_2:
	and.b64  	%rd4, %rd18, 3;
	setp.eq.s64 	%p2, %rd4, 0;
	@%p2 bra 	$L__BB0_41;
	mul.wide.u32 	%rd12, %r322, 3200;
	mov.u64 	%rd13, precalc_xorwow_matrix;
	add.s64 	%rd5, %rd13, %rd12;
	cvt.u32.u64 	%r2, %rd4;
	mov.b32 	%r323, 0;
$L__BB0_4:
	mov.b32 	%r336, 0;
	mov.u32 	%r337, %r336;
	mov.u32 	%r338, %r336;
	mov.u32 	%r339, %r336;
	mov.u32 	%r340, %r336;
	mov.u32 	%r329, %r336;
$L__BB0_5:
	mul.wide.u32 	%rd14, %r329, 4;
	add.s64 	%rd15, %rd2, %rd14;
	ld.global.u32 	%r10, [%rd15+4];
	shl.b32 	%r11, %r329, 5;
	mov.b32 	%r335, 0;
$L__BB0_6:
	.pragma "nounroll";
	shr.u32 	%r206, %r10, %r335;
	and.b32  	%r207, %r206, 1;
	setp.eq.b32 	%p3, %r207, 1;
	not.pred 	%p4, %p3;
	add.s32 	%r208, %r11, %r335;
	mul.lo.s32 	%r209, %r208, 5;
	mul.wide.u32 	%rd16, %r209, 4;
	add.s64 	%rd6, %rd5, %rd16;
	@%p4 bra 	$L__BB0_8;
	ld.global.u32 	%r210, [%rd6];
	xor.b32  	%r340, %r340, %r210;
	ld.global.u32 	%r211, [%rd6+4];
	xor.b32  	%r339, %r339, %r211;
	ld.global.u32 	%r212, [%rd6+8];
	xor.b32  	%r338, %r338, %r212;
	ld.global.u32 	%r213, [%rd6+12];
	xor.b32  	%r337, %r337, %r213;
	ld.global.u32 	%r214, [%rd6+16];
	xor.b32  	%r336, %r336, %r214;
$L__BB0_8:
	and.b32  	%r216, %r206, 2;
	setp.eq.s32 	%p5, %r216, 0;
	@%p5 bra 	$L__BB0_10;
	ld.global.u32 	%r217, [%rd6+20];
	xor.b32  	%r340, %r340, %r217;
	ld.global.u32 	%r218, [%rd6+24];
	xor.b32  	%r339, %r339, %r218;
	ld.global.u32 	%r219, [%rd6+28];
	xor.b32  	%r338, %r338, %r219;
	ld.global.u32 	%r220, [%rd6+32];
	xor.b32  	%r337, %r337, %r220;
	ld.global.u32 	%r221, [%rd6+36];
	xor.b32  	%r336, %r336, %r221;
$L__BB0_10:
	and.b32  	%r223, %r206, 4;
	setp.eq.s32 	%p6, %r223, 0;
	@%p6 bra 	$L__BB0_12;
	ld.global.u32 	%r224, [%rd6+40];
	xor.b32  	%r340, %r340, %r224;
	ld.global.u32 	%r225, [%rd6+44];
	xor.b32  	%r339, %r339, %r225;
	ld.global.u32 	%r226, [%rd6+48];
	xor.b32  	%r338, %r338, %r226;
	ld.global.u32 	%r227, [%rd6+52];
	xor.b32  	%r337, %r337, %r227;
	ld.global.u32 	%r228, [%rd6+56];
	xor.b32  	%r336, %r336, %r228;
$L__BB0_12:
	and.b32  	%r230, %r206, 8;
	setp.eq.s32 	%p7, %r230, 0;
	@%p7 bra 	$L__BB0_14;
	ld.global.u32 	%r231, [%rd6+60];
	xor.b32  	%r340, %r340, %r231;
	ld.global.u32 	%r232, [%rd6+64];
	xor.b32  	%r339, %r339, %r232;
	ld.global.u32 	%r233, [%rd6+68];
	xor.b32  	%r338, %r338, %r233;
	ld.global.u32 	%r234, [%rd6+72];
	xor.b32  	%r337, %r337, %r234;
	ld.global.u32 	%r235, [%rd6+76];
	xor.b32  	%r336, %r336, %r235;
$L__BB0_14:
	and.b32  	%r237, %r206, 16;
	setp.eq.s32 	%p8, %r237, 0;
	@%p8 bra 	$L__BB0_16;
	ld.global.u32 	%r238, [%rd6+80];
	xor.b32  	%r340, %r340, %r238;
	ld.global.u32 	%r239, [%rd6+84];
	xor.b32  	%r339, %r339, %r239;
	ld.global.u32 	%r240, [%rd6+88];
	xor.b32  	%r338, %r338, %r240;
	ld.global.u32 	%r241, [%rd6+92];
	xor.b32  	%r337, %r337, %r241;
	ld.global.u32 	%r242, [%rd6+96];
	xor.b32  	%r336, %r336, %r242;
$L__BB0_16:
	and.b32  	%r244, %r206, 32;
	setp.eq.s32 	%p9, %r244, 0;
	@%p9 bra 	$L__BB0_18;
	ld.global.u32 	%r245, [%rd6+100];
	xor.b32  	%r340, %r340, %r245;
	ld.global.u32 	%r246, [%rd6+104];
	xor.b32  	%r339, %r339, %r246;
	ld.global.u32 	%r247, [%rd6+108];
	xor.b32  	%r338, %r338, %r247;
	ld.global.u32 	%r248, [%rd6+112];
	xor.b32  	%r337, %r337, %r248;
	ld.global.u32 	%r249, [%rd6+116];
	xor.b32  	%r336, %r336, %r249;
$L__BB0_18:
	and.b32  	%r251, %r206, 64;
	setp.eq.s32 	%p10, %r251, 0;
	@%p10 bra 	$L__BB0_20;
	ld.global.u32 	%r252, [%rd6+120];
	xor.b32  	%r340, %r340, %r252;
	ld.global.u32 	%r253, [%rd6+124];
	xor.b32  	%r339, %r339, %r253;
	ld.global.u32 	%r254, [%rd6+128];
	xor.b32  	%r338, %r338, %r254;
	ld.global.u32 	%r255, [%rd6+132];
	xor.b32  	%r337, %r337, %r255;
	ld.global.u32 	%r256, [%rd6+136];
	xor.b32  	%r336, %r336, %r256;
$L__BB0_20:
	and.b32  	%r258, %r206, 128;
	setp.eq.s32 	%p11, %r258, 0;
	@%p11 bra 	$L__BB0_22;
	ld.global.u32 	%r259, [%rd6+140];
	xor.b32  	%r340, %r340, %r259;
	ld.global.u32 	%r260, [%rd6+144];
	xor.b32  	%r339, %r339, %r260;
	ld.global.u32 	%r261, [%rd6+148];
	xor.b32  	%r338, %r338, %r261;
	ld.global.u32 	%r262, [%rd6+152];
	xor.b32  	%r337, %r337, %r262;
	ld.global.u32 	%r263, [%rd6+156];
	xor.b32  	%r336, %r336, %r263;
$L__BB0_22:
	and.b32  	%r265, %r206, 256;
	setp.eq.s32 	%p12, %r265, 0;
	@%p12 bra 	$L__BB0_24;
	ld.global.u32 	%r266, [%rd6+160];
	xor.b32  	%r340, %r340, %r266;
	ld.global.u32 	%r267, [%rd6+164];
	xor.b32  	%r339, %r339, %r267;
	ld.global.u32 	%r268, [%rd6+168];
	xor.b32  	%r338, %r338, %r268;
	ld.global.u32 	%r269, [%rd6+172];
	xor.b32  	%r337, %r337, %r269;
	ld.global.u32 	%r270, [%rd6+176];
	xor.b32  	%r336, %r336, %r270;
$L__BB0_24:
	and.b32  	%r272, %r206, 512;
	setp.eq.s32 	%p13, %r272, 0;
	@%p13 bra 	$L__BB0_26;
	ld.global.u32 	%r273, [%rd6+180];
	xor.b32  	%r340, %r340, %r273;
	ld.global.u32 	%r274, [%rd6+184];
	xor.b32  	%r339, %r339, %r274;
	ld.global.u32 	%r275, [%rd6+188];
	xor.b32  	%r338, %r338, %r275;
	ld.global.u32 	%r276, [%rd6+192];
	xor.b32  	%r337, %r337, %r276;
	ld.global.u32 	%r277, [%rd6+196];
	xor.b32  	%r336, %r336, %r277;
$L__BB0_26:
	and.b32  	%r279, %r206, 1024;
	setp.eq.s32 	%p14, %r279, 0;
	@%p14 bra 	$L__BB0_28;
	ld.global.u32 	%r280, [%rd6+200];
	xor.b32  	%r340, %r340, %r280;
	ld.global.u32 	%r281, [%rd6+204];
	xor.b32  	%r339, %r339, %r281;
	ld.global.u32 	%r282, [%rd6+208];
	xor.b32  	%r338, %r338, %r282;
	ld.global.u32 	%r283, [%rd6+212];
	xor.b32  	%r337, %r337, %r283;
	ld.global.u32 	%r284, [%rd6+216];
	xor.b32  	%r336, %r336, %r284;
$L__BB0_28:
	and.b32  	%r286, %r206, 2048;
	setp.eq.s32 	%p15, %r286, 0;
	@%p15 bra 	$L__BB0_30;
	ld.global.u32 	%r287, [%rd6+220];
	xor.b32  	%r340, %r340, %r287;
	ld.global.u32 	%r288, [%rd6+224];
	xor.b32  	%r339, %r339, %r288;
	ld.global.u32 	%r289, [%rd6+228];
	xor.b32  	%r338, %r338, %r289;
	ld.global.u32 	%r290, [%rd6+232];
	xor.b32  	%r337, %r337, %r290;
	ld.global.u32 	%r291, [%rd6+236];
	xor.b32  	%r336, %r336, %r291;
$L__BB0_30:
	and.b32  	%r293, %r206, 4096;
	setp.eq.s32 	%p16, %r293, 0;
	@%p16 bra 	$L__BB0_32;
	ld.global.u32 	%r294, [%rd6+240];
	xor.b32  	%r340, %r340, %r294;
	ld.global.u32 	%r295, [%rd6+244];
	xor.b32  	%r339, %r339, %r295;
	ld.global.u32 	%r296, [%rd6+248];
	xor.b32  	%r338, %r338, %r296;
	ld.global.u32 	%r297, [%rd6+252];
	xor.b32  	%r337, %r337, %r297;
	ld.global.u32 	%r298, [%rd6+256];
	xor.b32  	%r336, %r336, %r298;
$L__BB0_32:
	and.b32  	%r300, %r206, 8192;
	setp.eq.s32 	%p17, %r300, 0;
	@%p17 bra 	$L__BB0_34;
	ld.global.u32 	%r301, [%rd6+260];
	xor.b32  	%r340, %r340, %r301;
	ld.global.u32 	%r302, [%rd6+264];
	xor.b32  	%r339, %r339, %r302;
	ld.global.u32 	%r303, [%rd6+268];
	xor.b32  	%r338, %r338, %r303;
	ld.global.u32 	%r304, [%rd6+272];
	xor.b32  	%r337, %r337, %r304;
	ld.global.u32 	%r305, [%rd6+276];
	xor.b32  	%r336, %r336, %r305;
$L__BB0_34:
	and.b32  	%r307, %r206, 16384;
	setp.eq.s32 	%p18, %r307, 0;
	@%p18 bra 	$L__BB0_36;
	ld.global.u32 	%r308, [%rd6+280];
	xor.b32  	%r340, %r340, %r308;
	ld.global.u32 	%r309, [%rd6+284];
	xor.b32  	%r339, %r339, %r309;
	ld.global.u32 	%r310, [%rd6+288];
	xor.b32  	%r338, %r338, %r310;
	ld.global.u32 	%r311, [%rd6+292];
	xor.b32  	%r337, %r337, %r311;
	ld.global.u32 	%r312, [%rd6+296];
	xor.b32  	%r336, %r336, %r312;
$L__BB0_36:
	and.b32  	%r314, %r206, 32768;
	setp.eq.s32 	%p19, %r314, 0;
	@%p19 bra 	$L__BB0_38;
	ld.global.u32 	%r315, [%rd6+300];
	xor.b32  	%r340, %r340, %r315;
	ld.global.u32 	%r316, [%rd6+304];
	xor.b32  	%r339, %r339, %r316;
	ld.global.u32 	%r317, [%rd6+308];
	xor.b32  	%r338, %r338, %r317;
	ld.global.u32 	%r318, [%rd6+312];
	xor.b32  	%r337, %r337, %r318;
	ld.global.u32 	%r319, [%rd6+316];
	xor.b32  	%r336, %r336, %r319;
$L__BB0_38:
	add.s32 	%r335, %r335, 16;
	setp.ne.s32 	%p20, %r335, 32;
	@%p20 bra 	$L__BB0_6;
	mad.lo.s32 	%r320, %r329, -31, %r11;
	add.s32 	%r329, %r320, 1;
	setp.ne.s32 	%p21, %r329, 5;
	@%p21 bra 	$L__BB0_5;
	st.global.u32 	[%rd2+4], %r340;
	st.global.u32 	[%rd2+8], %r339;
	st.global.u32 	[%rd2+12], %r338;
	st.global.u32 	[%rd2+16], %r337;
	st.global.u32 	[%rd2+20], %r336;
	add.s32 	%r323, %r323, 1;
	setp.lt.u32 	%p22, %r323, %r2;
	@%p22 bra 	$L__BB0_4;
$L__BB0_41:
	shr.u64 	%rd7, %rd18, 2;
	add.s32 	%r322, %r322, 1;
	setp.gt.u64 	%p23, %rd18, 3;
	mov.u64 	%rd18, %rd7;
	@%p23 bra 	$L__BB0_2;
$L__BB0_42:
	mov.b32 	%r321, 0;
	st.global.v2.u32 	[%rd2+24], {%r321, %r321};
	st.global.u32 	[%rd2+32], %r321;
	mov.b64 	%rd17, 0;
	st.global.u64 	[%rd2+40], %rd17;
	ret;

}
	// .globl	_Z10KernelTestPfS_P17curandStateXORWOWii
.visible .entry _Z10KernelTestPfS_P17curandStateXORWOWii(
	.param .u64 .ptr .align 1 _Z10KernelTestPfS_P17curandStateXORWOWii_param_0,
	.param .u64 .ptr .align 1 _Z10KernelTestPfS_P17curandStateXORWOWii_param_1,
	.param .u64 .ptr .align 1 _Z10KernelTestPfS_P17curandStateXORWOWii_param_2,
	.param .u32 _Z10KernelTestPfS_P17curandStateXORWOWii_param_3,
	.param .u32 _Z10KernelTestPfS_P17curandStateXORWOWii_param_4
)
{
	.local .align 8 .b8 	__local_depot1[24];
	.reg .b64 	%SP;
	.reg .b64 	%SPL;
	.reg .b32 	%r<26>;
	.reg .b32 	%f<6>;
	.reg .b64 	%rd<13>;
	.reg .b64 	%fd<2>;

	mov.u64 	%SPL, __local_depot1;
	cvta.local.u64 	%SP, %SPL;
	ld.param.u64 	%rd1, [_Z10KernelTestPfS_P17curandStateXORWOWii_param_1];
	ld.param.u64 	%rd2, [_Z10KernelTestPfS_P17curandStateXORWOWii_param_2];
	ld.param.u32 	%r1, [_Z10KernelTestPfS_P17curandStateXORWOWii_param_3];
	ld.param.u32 	%r2, [_Z10KernelTestPfS_P17curandStateXORWOWii_param_4];
	cvta.to.global.u64 	%rd3, %rd1;
	cvta.to.global.u64 	%rd4, %rd2;
	add.u64 	%rd5, %SP, 0;
	add.u64 	%rd6, %SPL, 0;
	mov.u32 	%r3, %tid.x;
	mov.u32 	%r4, %tid.y;
	mov.u32 	%r5, %tid.z;
	mad.lo.s32 	%r6, %r1, %r3, %r4;
	mad.lo.s32 	%r7, %r6, %r2, %r5;
	mul.wide.s32 	%rd7, %r7, 48;
	add.s64 	%rd8, %rd4, %rd7;
	ld.global.v2.u32 	{%r8, %r9}, [%rd8];
	ld.global.v2.u32 	{%r10, %r11}, [%rd8+8];
	ld.global.v2.u32 	{%r12, %r13}, [%rd8+16];
	shr.u32 	%r14, %r9, 2;
	xor.b32  	%r15, %r14, %r9;
	shl.b32 	%r16, %r13, 4;
	shl.b32 	%r17, %r15, 1;
	xor.b32  	%r18, %r16, %r17;
	xor.b32  	%r19, %r18, %r13;
	xor.b32  	%r20, %r19, %r15;
	add.s32 	%r21, %r8, 362437;
	add.s32 	%r22, %r20, %r21;
	cvt.rn.f32.u32 	%f1, %r22;
	fma.rn.f32 	%f2, %f1, 0f2F800000, 0f2F000000;
	mul.f32 	%f3, %f2, 0f41200000;
	cvt.rmi.f32.f32 	%f4, %f3;
	cvt.rzi.s32.f32 	%r23, %f4;
	st.global.v2.u32 	[%rd8], {%r21, %r10};
	st.global.v2.u32 	[%rd8+8], {%r11, %r12};
	st.global.v2.u32 	[%rd8+16], {%r13, %r20};
	cvt.rn.f32.s32 	%f5, %r23;
	mul.wide.s32 	%rd9, %r7, 4;
	add.s64 	%rd10, %rd3, %rd9;
	st.global.f32 	[%rd10], %f5;
	cvt.f64.f32 	%fd1, %f5;
	st.local.v2.u32 	[%rd6], {%r3, %r4};
	st.local.v2.u32 	[%rd6+8], {%r5, %r7};
	st.local.f64 	[%rd6+16], %fd1;
	mov.u64 	%rd11, $str;
	cvta.global.u64 	%rd12, %rd11;
	{ // callseq 0, 0
	.param .b64 param0;
	st.param.b64 	[param0], %rd12;
	.param .b64 param1;
	st.param.b64 	[param1], %rd5;
	.param .b32 retval0;
	call.uni (retval0), 
	vprintf, 
	(
	param0, 
	param1
	);
	ld.param.b32 	%r24, [retval0];
	} // callseq 0
	ret;

}
	// .globl	_Z9KernelCGAPiS_S_S_P17curandStateXORWOWii
.visible .entry _Z9KernelCGAPiS_S_S_P17curandStateXORWOWii(
	.param .u64 .ptr .align 1 _Z9KernelCGAPiS_S_S_P17curandStateXORWOWii_param_0,
	.param .u64 .ptr .align 1 _Z9KernelCGAPiS_S_S_P17curandStateXORWOWii_param_1,
	.param .u64 .ptr .align 1 _Z9KernelCGAPiS_S_S_P17curandStateXORWOWii_param_2,
	.param .u64 .ptr .align 1 _Z9KernelCGAPiS_S_S_P17curandStateXORWOWii_param_3,
	.param .u64 .ptr .align 1 _Z9KernelCGAPiS_S_S_P17curandStateXORWOWii_param_4,
	.param .u32 _Z9KernelCGAPiS_S_S_P17curandStateXORWOWii_param_5,
	.param .u32 _Z9KernelCGAPiS_S_S_P17curandStateXORWOWii_param_6
)
{
	.reg .pred 	%p<308>;
	.reg .b32 	%r<1206>;
	.reg .b32 	%f<130>;
	.reg .b64 	%rd<38>;
	.reg .b64 	%fd<65>;

	ld.param.u64 	%rd8, [_Z9KernelCGAPiS_S_S_P17curandStateXORWOWii_param_4];
	ld.param.u32 	%r246, [_Z9KernelCGAPiS_S_S_P17curandStateXORWOWii_param_5];
	ld.param.u32 	%r247, [_Z9KernelCGAPiS_S_S_P17curandStateXORWOWii_param_6];
	cvta.to.global.u64 	%rd9, %rd8;
	mov.u32 	%r1, %tid.x;
	mov.u32 	%r2, %tid.y;
	mov.u32 	%r3, %tid.z;
	mul.lo.s32 	%r248, %r246, %r1;
	mul.lo.s32 	%r4, %r248, %r247;
	mul.lo.s32 	%r5, %r247, %r2;
	add.s32 	%r6, %r4, %r5;
	add.s32 	%r7, %r6, %r3;
	mul.wide.s32 	%rd10, %r7, 48;
	add.s64 	%rd11, %rd9, %rd10;
	ld.global.v2.u32 	{%r8, %r249}, [%rd11];
	ld.global.v2.u32 	{%r10, %r9}, [%rd11+8];
	ld.global.v2.u32 	{%r11, %r12}, [%rd11+16];
	ld.global.v2.u32 	{%r13, %r14}, [%rd11+24];
	ld.global.f32 	%f1, [%rd11+32];
	ld.global.f64 	%fd1, [%rd11+40];
	shr.u32 	%r250, %r249, 2;
	xor.b32  	%r251, %r250, %r249;
	shl.b32 	%r252, %r12, 4;
	shl.b32 	%r253, %r251, 1;
	xor.b32  	%r254, %r252, %r253;
	xor.b32  	%r255, %r254, %r12;
	xor.b32  	%r15, %r255, %r251;
	add.s32 	%r256, %r8, 362437;
	add.s32 	%r257, %r15, %r256;
	cvt.rn.f32.u32 	%f4, %r257;
	fma.rn.f32 	%f5, %f4, 0f2F800000, 0f2F000000;
	mul.f32 	%f6, %f5, 0f41200000;
	cvt.rmi.f32.f32 	%f7, %f6;
	cvt.rzi.s32.f32 	%r16, %f7;
	st.global.v2.u32 	[%rd11], {%r256, %r10};
	st.global.v2.u32 	[%rd11+8], {%r9, %r11};
	st.global.v2.u32 	[%rd11+16], {%r12, %r15};
	setp.gt.s32 	%p1, %r16, 1;
	@%p1 bra 	$L__BB2_4;
	setp.eq.s32 	%p5, %r16, 0;
	@%p5 bra 	$L__BB2_8;
	setp.eq.s32 	%p6, %r16, 1;
	@%p6 bra 	$L__BB2_3;
	bra.uni 	$L__BB2_11;
$L__BB2_3:
	add.s32 	%r269, %r1, 1;
	rem.s32 	%r270, %r269, %r246;
	mul.lo.s32 	%r271, %r247, %r246;
	add.s32 	%r272, %r5, %r3;
	mad.lo.s32 	%r1148, %r271, %r270, %r272;
	bra.uni 	$L__BB2_13;
$L__BB2_4:
	setp.eq.s32 	%p2, %r16, 2;
	@%p2 bra 	$L__BB2_9;
	setp.eq.s32 	%p3, %r16, 3;
	@%p3 bra 	$L__BB2_10;
	setp.eq.s32 	%p4, %r16, 4;
	@%p4 bra 	$L__BB2_7;
	bra.uni 	$L__BB2_11;
$L__BB2_7:
	add.s32 	%r258, %r3, 1;
	rem.s32 	%r259, %r258, %r247;
	add.s32 	%r1148, %r259, %r6;
	bra.uni 	$L__BB2_13;
$L__BB2_8:
	add.s32 	%r273, %r1, -1;
	rem.s32 	%r274, %r273, %r246;
	shr.s32 	%r275, %r274, 31;
	and.b32  	%r276, %r275, %r246;
	add.s32 	%r277, %r276, %r274;
	mul.lo.s32 	%r278, %r247, %r246;
	add.s32 	%r279, %r5, %r3;
	mad.lo.s32 	%r1148, %r278, %r277, %r279;
	bra.uni 	$L__BB2_13;
$L__BB2_9:
	add.s32 	%r263, %r2, -1;
	rem.s32 	%r264, %r263, %r247;
	shr.s32 	%r265, %r264, 31;
	and.b32  	%r266, %r265, %r247;
	add.s32 	%r267, %r266, %r264;
	add.s32 	%r268, %r4, %r3;
	mad.lo.s32 	%r1148, %r267, %r247, %r268;
	bra.uni 	$L__BB2_13;
$L__BB2_10:
	add.s32 	%r260, %r2, 1;
	rem.s32 	%r261, %r260, %r247;
	add.s32 	%r262, %r4, %r3;
	mad.lo.s32 	%r1148, %r261, %r247, %r262;
	bra.uni 	$L__BB2_13;
$L__BB2_11:
	setp.lt.s32 	%p7, %r16, 6;
	mov.u32 	%r1148, %r7;
	@%p7 bra 	$L__BB2_13;
	add.s32 	%r280, %r3, -1;
	rem.s32 	%r281, %r280, %r247;
	shr.s32 	%r282, %r281, 31;
	and.b32  	%r283, %r282, %r247;
	add.s32 	%r284, %r281, %r6;
	add.s32 	%r1148, %r284, %r283;
$L__BB2_13:
	ld.param.u64 	%rd37, [_Z9KernelCGAPiS_S_S_P17curandStateXORWOWii_param_4];
	ld.param.u64 	%rd33, [_Z9KernelCGAPiS_S_S_P17curandStateXORWOWii_param_0];
	cvta.to.global.u64 	%rd12, %rd33;
	shl.b32 	%r286, %r1148, 5;
	mul.wide.s32 	%rd13, %r286, 4;
	add.s64 	%rd14, %rd12, %rd13;
	ld.global.u32 	%r287, [%rd14];
	shl.b32 	%r288, %r7, 5;
	mul.wide.s32 	%rd15, %r288, 4;
	add.s64 	%rd1, %rd12, %rd15;
	ld.global.u32 	%r24, [%rd1];
	ld.global.u32 	%r289, [%rd14+4];
	ld.global.u32 	%r25, [%rd1+4];
	ld.global.u32 	%r290, [%rd14+8];
	ld.global.u32 	%r291, [%rd1+8];
	ld.global.u32 	%r292, [%rd14+12];
	ld.global.u32 	%r293, [%rd1+12];
	ld.global.u32 	%r294, [%rd14+16];
	ld.global.u32 	%r295, [%rd1+16];
	ld.global.u32 	%r296, [%rd14+20];
	ld.global.u32 	%r297, [%rd1+20];
	ld.global.u32 	%r298, [%rd14+24];
	ld.global.u32 	%r299, [%rd1+24];
	ld.global.u32 	%r300, [%rd14+28];
	ld.global.u32 	%r301, [%rd1+28];
	ld.global.u32 	%r302, [%rd14+32];
	ld.global.u32 	%r303, [%rd1+32];
	ld.global.u32 	%r304, [%rd14+36];
	ld.global.u32 	%r305, [%rd1+36];
	ld.global.u32 	%r306, [%rd14+40];
	ld.global.u32 	%r307, [%rd1+40];
	ld.global.u32 	%r308, [%rd14+44];
	ld.global.u32 	%r309, [%rd1+44];
	ld.global.u32 	%r310, [%rd14+48];
	ld.global.u32 	%r311, [%rd1+48];
	ld.global.u32 	%r312, [%rd14+52];
	ld.global.u32 	%r313, [%rd1+52];
	ld.global.u32 	%r314, [%rd14+56];
	ld.global.u32 	%r315, [%rd1+56];
	ld.global.u32 	%r316, [%rd14+60];
	ld.global.u32 	%r317, [%rd1+60];
	ld.global.u32 	%r318, [%rd1+64];
	ld.global.u32 	%r319, [%rd14+64];
	ld.global.u32 	%r320, [%rd1+68];
	ld.global.u32 	%r321, [%rd14+68];
	ld.global.u32 	%r322, [%rd1+72];
	ld.global.u32 	%r323, [%rd14+72];
	ld.global.u32 	%r324, [%rd1+76];
	ld.global.u32 	%r325, [%rd14+76];
	ld.global.u32 	%r326, [%rd1+80];
	ld.global.u32 	%r327, [%rd14+80];
	ld.global.u32 	%r328, [%rd1+84];
	ld.global.u32 	%r329, [%rd14+84];
	ld.global.u32 	%r330, [%rd1+88];
	ld.global.u32 	%r331, [%rd14+88];
	ld.global.u32 	%r332, [%rd1+92];
	ld.global.u32 	%r333, [%rd14+92];
	ld.global.u32 	%r334, [%rd1+96];
	ld.global.u32 	%r335, [%rd14+96];
	ld.global.u32 	%r336, [%rd1+100];
	ld.global.u32 	%r337, [%rd14+100];
	ld.global.u32 	%r338, [%rd1+104];
	ld.global.u32 	%r339, [%rd14+104];
	ld.global.u32 	%r340, [%rd1+108];
	ld.global.u32 	%r341, [%rd14+108];
	ld.global.u32 	%r342, [%rd1+112];
	ld.global.u32 	%r343, [%rd14+112];
	ld.global.u32 	%r344, [%rd1+116];
	ld.global.u32 	%r345, [%rd14+116];
	ld.global.u32 	%r346, [%rd1+120];
	ld.global.u32 	%r347, [%rd1+124];
	shr.u32 	%r348, %r10, 2;
	xor.b32  	%r349, %r348, %r10;
	shl.b32 	%r350, %r15, 4;
	shl.b32 	%r351, %r349, 1;
	xor.b32  	%r352, %r350, %r351;
	xor.b32  	%r353, %r352, %r15;
	xor.b32  	%r354, %r353, %r349;
	add.s32 	%r355, %r8, %r354;
	add.s32 	%r356, %r355, 724874;
	cvt.rn.f32.u32 	%f8, %r356;
	fma.rn.f32 	%f9, %f8, 0f2F800000, 0f2F000000;
	cvt.f64.f32 	%fd2, %f9;
	setp.lt.f64 	%p8, %fd2, 0d3FA999999999999A;
	setp.ne.s32 	%p9, %r287, 1;
	selp.u32 	%r357, 1, 0, %p9;
	selp.b32 	%r26, %r357, %r287, %p8;
	shr.u32 	%r358, %r9, 2;
	xor.b32  	%r359, %r358, %r9;
	shl.b32 	%r360, %r354, 4;
	shl.b32 	%r361, %r359, 1;
	xor.b32  	%r362, %r360, %r361;
	xor.b32  	%r363, %r362, %r354;
	xor.b32  	%r364, %r363, %r359;
	add.s32 	%r365, %r8, %r364;
	add.s32 	%r366, %r365, 1087311;
	cvt.rn.f32.u32 	%f10, %r366;
	fma.rn.f32 	%f11, %f10, 0f2F800000, 0f2F000000;
	cvt.f64.f32 	%fd3, %f11;
	setp.lt.f64 	%p10, %fd3, 0d3FA999999999999A;
	setp.ne.s32 	%p11, %r289, 1;
	selp.u32 	%r367, 1, 0, %p11;
	selp.b32 	%r27, %r367, %r289, %p10;
	shr.u32 	%r368, %r11, 2;
	xor.b32  	%r369, %r368, %r11;
	shl.b32 	%r370, %r364, 4;
	shl.b32 	%r371, %r369, 1;
	xor.b32  	%r372, %r370, %r371;
	xor.b32  	%r373, %r372, %r364;
	xor.b32  	%r374, %r373, %r369;
	add.s32 	%r375, %r8, %r374;
	add.s32 	%r376, %r375, 1449748;
	cvt.rn.f32.u32 	%f12, %r376;
	fma.rn.f32 	%f13, %f12, 0f2F800000, 0f2F000000;
	cvt.f64.f32 	%fd4, %f13;
	setp.lt.f64 	%p12, %fd4, 0d3FA999999999999A;
	setp.ne.s32 	%p13, %r290, 1;
	selp.u32 	%r377, 1, 0, %p13;
	selp.b32 	%r28, %r377, %r290, %p12;
	shr.u32 	%r378, %r12, 2;
	xor.b32  	%r379, %r378, %r12;
	shl.b32 	%r380, %r374, 4;
	shl.b32 	%r381, %r379, 1;
	xor.b32  	%r382, %r380, %r381;
	xor.b32  	%r383, %r382, %r374;
	xor.b32  	%r384, %r383, %r379;
	add.s32 	%r385, %r8, %r384;
	add.s32 	%r386, %r385, 1812185;
	cvt.rn.f32.u32 	%f14, %r386;
	fma.rn.f32 	%f15, %f14, 0f2F800000, 0f2F000000;
	cvt.f64.f32 	%fd5, %f15;
	setp.lt.f64 	%p14, %fd5, 0d3FA999999999999A;
	setp.ne.s32 	%p15, %r292, 1;
	selp.u32 	%r387, 1, 0, %p15;
	selp.b32 	%r29, %r387, %r292, %p14;
	shr.u32 	%r388, %r15, 2;
	xor.b32  	%r389, %r388, %r15;
	shl.b32 	%r390, %r384, 4;
	shl.b32 	%r391, %r389, 1;
	xor.b32  	%r392, %r390, %r391;
	xor.b32  	%r393, %r392, %r384;
	xor.b32  	%r394, %r393, %r389;
	add.s32 	%r395, %r8, %r394;
	add.s32 	%r396, %r395, 2174622;
	cvt.rn.f32.u32 	%f16, %r396;
	fma.rn.f32 	%f17, %f16, 0f2F800000, 0f2F000000;
	cvt.f64.f32 	%fd6, %f17;
	setp.lt.f64 	%p16, %fd6, 0d3FA999999999999A;
	setp.ne.s32 	%p17, %r294, 1;
	selp.u32 	%r397, 1, 0, %p17;
	selp.b32 	%r30, %r397, %r294, %p16;
	shr.u32 	%r398, %r354, 2;
	xor.b32  	%r399, %r398, %r354;
	shl.b32 	%r400, %r394, 4;
	shl.b32 	%r401, %r399, 1;
	xor.b32  	%r402, %r400, %r401;
	xor.b32  	%r403, %r402, %r394;
	xor.b32  	%r404, %r403, %r399;
	add.s32 	%r405, %r8, %r404;
	add.s32 	%r406, %r405, 2537059;
	cvt.rn.f32.u32 	%f18, %r406;
	fma.rn.f32 	%f19, %f18, 0f2F800000, 0f2F000000;
	cvt.f64.f32 	%fd7, %f19;
	setp.lt.f64 	%p18, %fd7, 0d3FA999999999999A;
	setp.ne.s32 	%p19, %r296, 1;
	selp.u32 	%r407, 1, 0, %p19;
	selp.b32 	%r31, %r407, %r296, %p18;
	shr.u32 	%r408, %r364, 2;
	xor.b32  	%r409, %r408, %r364;
	shl.b32 	%r410, %r404, 4;
	shl.b32 	%r411, %r409, 1;
	xor.b32  	%r412, %r410, %r411;
	xor.b32  	%r413, %r412, %r404;
	xor.b32  	%r414, %r413, %r409;
	add.s32 	%r415, %r8, %r414;
	add.s32 	%r416, %r415, 2899496;
	cvt.rn.f32.u32 	%f20, %r416;
	fma.rn.f32 	%f21, %f20, 0f2F800000, 0f2F000000;
	cvt.f64.f32 	%fd8, %f21;
	setp.lt.f64 	%p20, %fd8, 0d3FA999999999999A;
	setp.ne.s32 	%p21, %r298, 1;
	selp.u32 	%r417, 1, 0, %p21;
	selp.b32 	%r32, %r417, %r298, %p20;
	shr.u32 	%r418, %r374, 2;
	xor.b32  	%r419, %r418, %r374;
	shl.b32 	%r420, %r414, 4;
	shl.b32 	%r421, %r419, 1;
	xor.b32  	%r422, %r420, %r421;
	xor.b32  	%r423, %r422, %r414;
	xor.b32  	%r424, %r423, %r419;
	add.s32 	%r425, %r8, %r424;
	add.s32 	%r426, %r425, 3261933;
	cvt.rn.f32.u32 	%f22, %r426;
	fma.rn.f32 	%f23, %f22, 0f2F800000, 0f2F000000;
	cvt.f64.f32 	%fd9, %f23;
	setp.lt.f64 	%p22, %fd9, 0d3FA999999999999A;
	setp.ne.s32 	%p23, %r300, 1;
	selp.u32 	%r427, 1, 0, %p23;
	selp.b32 	%r33, %r427, %r300, %p22;
	shr.u32 	%r428, %r384, 2;
	xor.b32  	%r429, %r428, %r384;
	shl.b32 	%r430, %r424, 4;
	shl.b32 	%r431, %r429, 1;
	xor.b32  	%r432, %r430, %r431;
	xor.b32  	%r433, %r432, %r424;
	xor.b32  	%r434, %r433, %r429;
	add.s32 	%r435, %r8, %r434;
	add.s32 	%r436, %r435, 3624370;
	cvt.rn.f32.u32 	%f24, %r436;
	fma.rn.f32 	%f25, %f24, 0f2F800000, 0f2F000000;
	cvt.f64.f32 	%fd10, %f25;
	setp.lt.f64 	%p24, %fd10, 0d3FA999999999999A;
	setp.ne.s32 	%p25, %r302, 1;
	selp.u32 	%r437, 1, 0, %p25;
	selp.b32 	%r34, %r437, %r302, %p24;
	shr.u32 	%r438, %r394, 2;
	xor.b32  	%r439, %r438, %r394;
	shl.b32 	%r440, %r434, 4;
	shl.b32 	%r441, %r439, 1;
	xor.b32  	%r442, %r440, %r441;
	xor.b32  	%r443, %r442, %r434;
	xor.b32  	%r444, %r443, %r439;
	add.s32 	%r445, %r8, %r444;
	add.s32 	%r446, %r445, 3986807;
	cvt.rn.f32.u32 	%f26, %r446;
	fma.rn.f32 	%f27, %f26, 0f2F800000, 0f2F000000;
	cvt.f64.f32 	%fd11, %f27;
	setp.lt.f64 	%p26, %fd11, 0d3FA999999999999A;
	setp.ne.s32 	%p27, %r304, 1;
	selp.u32 	%r447, 1, 0, %p27;
	selp.b32 	%r35, %r447, %r304, %p26;
	shr.u32 	%r448, %r404, 2;
	xor.b32  	%r449, %r448, %r404;
	shl.b32 	%r450, %r444, 4;
	shl.b32 	%r451, %r449, 1;
	xor.b32  	%r452, %r450, %r451;
	xor.b32  	%r453, %r452, %r444;
	xor.b32  	%r454, %r453, %r449;
	add.s32 	%r455, %r8, %r454;
	add.s32 	%r456, %r455, 4349244;
	cvt.rn.f32.u32 	%f28, %r456;
	fma.rn.f32 	%f29, %f28, 0f2F800000, 0f2F000000;
	cvt.f64.f32 	%fd12, %f29;
	setp.lt.f64 	%p28, %fd12, 0d3FA999999999999A;
	setp.ne.s32 	%p29, %r306, 1;
	selp.u32 	%r457, 1, 0, %p29;
	selp.b32 	%r36, %r457, %r306, %p28;
	shr.u32 	%r458, %r414, 2;
	xor.b32  	%r459, %r458, %r414;
	shl.b32 	%r460, %r454, 4;
	shl.b32 	%r461, %r459, 1;
	xor.b32  	%r462, %r460, %r461;
	xor.b32  	%r463, %r462, %r454;
	xor.b32  	%r464, %r463, %r459;
	add.s32 	%r465, %r8, %r464;
	add.s32 	%r466, %r465, 4711681;
	cvt.rn.f32.u32 	%f30, %r466;
	fma.rn.f32 	%f31, %f30, 0f2F800000, 0f2F000000;
	cvt.f64.f32 	%fd13, %f31;
	setp.lt.f64 	%p30, %fd13, 0d3FA999999999999A;
	setp.ne.s32 	%p31, %r308, 1;
	selp.u32 	%r467, 1, 0, %p31;
	selp.b32 	%r37, %r467, %r308, %p30;
	shr.u32 	%r468, %r424, 2;
	xor.b32  	%r469, %r468, %r424;
	shl.b32 	%r470, %r464, 4;
	shl.b32 	%r471, %r469, 1;
	xor.b32  	%r472, %r470, %r471;
	xor.b32  	%r473, %r472, %r464;
	xor.b32  	%r474, %r473, %r469;
	add.s32 	%r475, %r8, %r474;
	add.s32 	%r476, %r475, 5074118;
	cvt.rn.f32.u32 	%f32, %r476;
	fma.rn.f32 	%f33, %f32, 0f2F800000, 0f2F000000;
	cvt.f64.f32 	%fd14, %f33;
	setp.lt.f64 	%p32, %fd14, 0d3FA999999999999A;
	setp.ne.s32 	%p33, %r310, 1;
	selp.u32 	%r477, 1, 0, %p33;
	selp.b32 	%r38, %r477, %r310, %p32;
	shr.u32 	%r478, %r434, 2;
	xor.b32  	%r479, %r478, %r434;
	shl.b32 	%r480, %r474, 4;
	shl.b32 	%r481, %r479, 1;
	xor.b32  	%r482, %r480, %r481;
	xor.b32  	%r483, %r482, %r474;
	xor.b32  	%r484, %r483, %r479;
	add.s32 	%r485, %r8, %r484;
	add.s32 	%r486, %r485, 5436555;
	cvt.rn.f32.u32 	%f34, %r486;
	fma.rn.f32 	%f35, %f34, 0f2F800000, 0f2F000000;
	cvt.f64.f32 	%fd15, %f35;
	setp.lt.f64 	%p34, %fd15, 0d3FA999999999999A;
	setp.ne.s32 	%p35, %r312, 1;
	selp.u32 	%r487, 1, 0, %p35;
	selp.b32 	%r39, %r487, %r312, %p34;
	shr.u32 	%r488, %r444, 2;
	xor.b32  	%r489, %r488, %r444;
	shl.b32 	%r490, %r484, 4;
	shl.b32 	%r491, %r489, 1;
	xor.b32  	%r492, %r490, %r491;
	xor.b32  	%r493, %r492, %r484;
	xor.b32  	%r494, %r493, %r489;
	add.s32 	%r495, %r8, %r494;
	add.s32 	%r496, %r495, 5798992;
	cvt.rn.f32.u32 	%f36, %r496;
	fma.rn.f32 	%f37, %f36, 0f2F800000, 0f2F000000;
	cvt.f64.f32 	%fd16, %f37;
	setp.lt.f64 	%p36, %fd16, 0d3FA999999999999A;
	setp.ne.s32 	%p37, %r314, 1;
	selp.u32 	%r497, 1, 0, %p37;
	selp.b32 	%r40, %r497, %r314, %p36;
	shr.u32 	%r498, %r454, 2;
	xor.b32  	%r499, %r498, %r454;
	shl.b32 	%r500, %r494, 4;
	shl.b32 	%r501, %r499, 1;
	xor.b32  	%r502, %r500, %r501;
	xor.b32  	%r503, %r502, %r494;
	xor.b32  	%r504, %r503, %r499;
	add.s32 	%r505, %r8, %r504;
	add.s32 	%r506, %r505, 6161429;
	cvt.rn.f32.u32 	%f38, %r506;
	fma.rn.f32 	%f39, %f38, 0f2F800000, 0f2F000000;
	cvt.f64.f32 	%fd17, %f39;
	setp.lt.f64 	%p38, %fd17, 0d3FA999999999999A;
	setp.ne.s32 	%p39, %r316, 1;
	selp.u32 	%r507, 1, 0, %p39;
	selp.b32 	%r41, %r507, %r316, %p38;
	shr.u32 	%r508, %r464, 2;
	xor.b32  	%r509, %r508, %r464;
	shl.b32 	%r510, %r504, 4;
	shl.b32 	%r511, %r509, 1;
	xor.b32  	%r512, %r510, %r511;
	xor.b32  	%r513, %r512, %r504;
	xor.b32  	%r514, %r513, %r509;
	add.s32 	%r515, %r8, %r514;
	add.s32 	%r516, %r515, 6523866;
	cvt.rn.f32.u32 	%f40, %r516;
	fma.rn.f32 	%f41, %f40, 0f2F800000, 0f2F000000;
	cvt.f64.f32 	%fd18, %f41;
	setp.lt.f64 	%p40, %fd18, 0d3FA999999999999A;
	setp.ne.s32 	%p41, %r318, 1;
	selp.u32 	%r517, 1, 0, %p41;
	selp.b32 	%r42, %r517, %r318, %p40;
	shr.u32 	%r518, %r474, 2;
	xor.b32  	%r519, %r518, %r474;
	shl.b32 	%r520, %r514, 4;
	shl.b32 	%r521, %r519, 1;
	xor.b32  	%r522, %r520, %r521;
	xor.b32  	%r523, %r522, %r514;
	xor.b32  	%r524, %r523, %r519;
	add.s32 	%r525, %r8, %r524;
	add.s32 	%r526, %r525, 6886303;
	cvt.rn.f32.u32 	%f42, %r526;
	fma.rn.f32 	%f43, %f42, 0f2F800000, 0f2F000000;
	cvt.f64.f32 	%fd19, %f43;
	setp.lt.f64 	%p42, %fd19, 0d3FA999999999999A;
	setp.ne.s32 	%p43, %r320, 1;
	selp.u32 	%r527, 1, 0, %p43;
	selp.b32 	%r43, %r527, %r320, %p42;
	shr.u32 	%r528, %r484, 2;
	xor.b32  	%r529, %r528, %r484;
	shl.b32 	%r530, %r524, 4;
	shl.b32 	%r531, %r529, 1;
	xor.b32  	%r532, %r530, %r531;
	xor.b32  	%r533, %r532, %r524;
	xor.b32  	%r534, %r533, %r529;
	add.s32 	%r535, %r8, %r534;
	add.s32 	%r536, %r535, 7248740;
	cvt.rn.f32.u32 	%f44, %r536;
	fma.rn.f32 	%f45, %f44, 0f2F800000, 0f2F000000;
	cvt.f64.f32 	%fd20, %f45;
	setp.lt.f64 	%p44, %fd20, 0d3FA999999999999A;
	setp.ne.s32 	%p45, %r322, 1;
	selp.u32 	%r537, 1, 0, %p45;
	selp.b32 	%r44, %r537, %r322, %p44;
	shr.u32 	%r538, %r494, 2;
	xor.b32  	%r539, %r538, %r494;
	shl.b32 	%r540, %r534, 4;
	shl.b32 	%r541, %r539, 1;
	xor.b32  	%r542, %r540, %r541;
	xor.b32  	%r543, %r542, %r534;
	xor.b32  	%r544, %r543, %r539;
	add.s32 	%r545, %r8, %r544;
	add.s32 	%r546, %r545, 7611177;
	cvt.rn.f32.u32 	%f46, %r546;
	fma.rn.f32 	%f47, %f46, 0f2F800000, 0f2F000000;
	cvt.f64.f32 	%fd21, %f47;
	setp.lt.f64 	%p46, %fd21, 0d3FA999999999999A;
	setp.ne.s32 	%p47, %r324, 1;
	selp.u32 	%r547, 1, 0, %p47;
	selp.b32 	%r45, %r547, %r324, %p46;
	shr.u32 	%r548, %r504, 2;
	xor.b32  	%r549, %r548, %r504;
	shl.b32 	%r550, %r544, 4;
	shl.b32 	%r551, %r549, 1;
	xor.b32  	%r552, %r550, %r551;
	xor.b32  	%r553, %r552, %r544;
	xor.b32  	%r554, %r553, %r549;
	add.s32 	%r555, %r8, %r554;
	add.s32 	%r556, %r555, 7973614;
	cvt.rn.f32.u32 	%f48, %r556;
	fma.rn.f32 	%f49, %f48, 0f2F800000, 0f2F000000;
	cvt.f64.f32 	%fd22, %f49;
	setp.lt.f64 	%p48, %fd22, 0d3FA999999999999A;
	setp.ne.s32 	%p49, %r326, 1;
	selp.u32 	%r557, 1, 0, %p49;
	selp.b32 	%r46, %r557, %r326, %p48;
	shr.u32 	%r558, %r514, 2;
	xor.b32  	%r559, %r558, %r514;
	shl.b32 	%r560, %r554, 4;
	shl.b32 	%r561, %r559, 1;
	xor.b32  	%r562, %r560, %r561;
	xor.b32  	%r563, %r562, %r554;
	xor.b32  	%r564, %r563, %r559;
	add.s32 	%r565, %r8, %r564;
	add.s32 	%r566, %r565, 8336051;
	cvt.rn.f32.u32 	%f50, %r566;
	fma.rn.f32 	%f51, %f50, 0f2F800000, 0f2F000000;
	cvt.f64.f32 	%fd23, %f51;
	setp.lt.f64 	%p50, %fd23, 0d3FA999999999999A;
	setp.ne.s32 	%p51, %r328, 1;
	selp.u32 	%r567, 1, 0, %p51;
	selp.b32 	%r47, %r567, %r328, %p50;
	shr.u32 	%r568, %r524, 2;
	xor.b32  	%r569, %r568, %r524;
	shl.b32 	%r570, %r564, 4;
	shl.b32 	%r571, %r569, 1;
	xor.b32  	%r572, %r570, %r571;
	xor.b32  	%r573, %r572, %r564;
	xor.b32  	%r574, %r573, %r569;
	add.s32 	%r575, %r8, %r574;
	add.s32 	%r576, %r575, 8698488;
	cvt.rn.f32.u32 	%f52, %r576;
	fma.rn.f32 	%f53, %f52, 0f2F800000, 0f2F000000;
	cvt.f64.f32 	%fd24, %f53;
	setp.lt.f64 	%p52, %fd24, 0d3FA999999999999A;
	setp.ne.s32 	%p53, %r330, 1;
	selp.u32 	%r577, 1, 0, %p53;
	selp.b32 	%r48, %r577, %r330, %p52;
	shr.u32 	%r578, %r534, 2;
	xor.b32  	%r579, %r578, %r534;
	shl.b32 	%r580, %r574, 4;
	shl.b32 	%r581, %r579, 1;
	xor.b32  	%r582, %r580, %r581;
	xor.b32  	%r583, %r582, %r574;
	xor.b32  	%r584, %r583, %r579;
	add.s32 	%r585, %r8, %r584;
	add.s32 	%r586, %r585, 9060925;
	cvt.rn.f32.u32 	%f54, %r586;
	fma.rn.f32 	%f55, %f54, 0f2F800000, 0f2F000000;
	cvt.f64.f32 	%fd25, %f55;
	setp.lt.f64 	%p54, %fd25, 0d3FA999999999999A;
	setp.ne.s32 	%p55, %r332, 1;
	selp.u32 	%r587, 1, 0, %p55;
	selp.b32 	%r49, %r587, %r332, %p54;
	shr.u32 	%r588, %r544, 2;
	xor.b32  	%r589, %r588, %r544;
	shl.b32 	%r590, %r584, 4;
	shl.b32 	%r591, %r589, 1;
	xor.b32  	%r592, %r590, %r591;
	xor.b32  	%r593, %r592, %r584;
	xor.b32  	%r594, %r593, %r589;
	add.s32 	%r595, %r8, %r594;
	add.s32 	%r596, %r595, 9423362;
	cvt.rn.f32.u32 	%f56, %r596;
	fma.rn.f32 	%f57, %f56, 0f2F800000, 0f2F000000;
	cvt.f64.f32 	%fd26, %f57;
	setp.lt.f64 	%p56, %fd26, 0d3FA999999999999A;
	setp.ne.s32 	%p57, %r334, 1;
	selp.u32 	%r597, 1, 0, %p57;
	selp.b32 	%r50, %r597, %r334, %p56;
	shr.u32 	%r598, %r554, 2;
	xor.b32  	%r599, %r598, %r554;
	shl.b32 	%r600, %r594, 4;
	shl.b32 	%r601, %r599, 1;
	xor.b32  	%r602, %r600, %r601;
	xor.b32  	%r603, %r602, %r594;
	xor.b32  	%r604, %r603, %r599;
	add.s32 	%r605, %r8, %r604;
	add.s32 	%r606, %r605, 9785799;
	cvt.rn.f32.u32 	%f58, %r606;
	fma.rn.f32 	%f59, %f58, 0f2F800000, 0f2F000000;
	cvt.f64.f32 	%fd27, %f59;
	setp.lt.f64 	%p58, %fd27, 0d3FA999999999999A;
	setp.ne.s32 	%p59, %r336, 1;
	selp.u32 	%r607, 1, 0, %p59;
	selp.b32 	%r51, %r607, %r336, %p58;
	shr.u32 	%r608, %r564, 2;
	xor.b32  	%r609, %r608, %r564;
	shl.b32 	%r610, %r604, 4;
	shl.b32 	%r611, %r609, 1;
	xor.b32  	%r612, %r610, %r611;
	xor.b32  	%r613, %r612, %r604;
	xor.b32  	%r614, %r613, %r609;
	add.s32 	%r615, %r8, %r614;
	add.s32 	%r616, %r615, 10148236;
	cvt.rn.f32.u32 	%f60, %r616;
	fma.rn.f32 	%f61, %f60, 0f2F800000, 0f2F000000;
	cvt.f64.f32 	%fd28, %f61;
	setp.lt.f64 	%p60, %fd28, 0d3FA999999999999A;
	setp.ne.s32 	%p61, %r338, 1;
	selp.u32 	%r617, 1, 0, %p61;
	selp.b32 	%r52, %r617, %r338, %p60;
	shr.u32 	%r618, %r574, 2;
	xor.b32  	%r619, %r618, %r574;
	shl.b32 	%r620, %r614, 4;
	shl.b32 	%r621, %r619, 1;
	xor.b32  	%r622, %r620, %r621;
	xor.b32  	%r623, %r622, %r614;
	xor.b32  	%r624, %r623, %r619;
	add.s32 	%r625, %r8, %r624;
	add.s32 	%r626, %r625, 10510673;
	cvt.rn.f32.u32 	%f62, %r626;
	fma.rn.f32 	%f63, %f62, 0f2F800000, 0f2F000000;
	cvt.f64.f32 	%fd29, %f63;
	setp.lt.f64 	%p62, %fd29, 0d3FA999999999999A;
	setp.ne.s32 	%p63, %r340, 1;
	selp.u32 	%r627, 1, 0, %p63;
	selp.b32 	%r53, %r627, %r340, %p62;
	shr.u32 	%r628, %r584, 2;
	xor.b32  	%r629, %r628, %r584;
	shl.b32 	%r630, %r624, 4;
	shl.b32 	%r631, %r629, 1;
	xor.b32  	%r632, %r630, %r631;
	xor.b32  	%r633, %r632, %r624;
	xor.b32  	%r634, %r633, %r629;
	add.s32 	%r635, %r8, %r634;
	add.s32 	%r636, %r635, 10873110;
	cvt.rn.f32.u32 	%f64, %r636;
	fma.rn.f32 	%f65, %f64, 0f2F800000, 0f2F000000;
	cvt.f64.f32 	%fd30, %f65;
	setp.lt.f64 	%p64, %fd30, 0d3FA999999999999A;
	setp.ne.s32 	%p65, %r342, 1;
	selp.u32 	%r637, 1, 0, %p65;
	selp.b32 	%r54, %r637, %r342, %p64;
	shr.u32 	%r638, %r594, 2;
	xor.b32  	%r639, %r638, %r594;
	shl.b32 	%r640, %r634, 4;
	shl.b32 	%r641, %r639, 1;
	xor.b32  	%r642, %r640, %r641;
	xor.b32  	%r643, %r642, %r634;
	xor.b32  	%r644, %r643, %r639;
	add.s32 	%r645, %r8, %r644;
	add.s32 	%r646, %r645, 11235547;
	cvt.rn.f32.u32 	%f66, %r646;
	fma.rn.f32 	%f67, %f66, 0f2F800000, 0f2F000000;
	cvt.f64.f32 	%fd31, %f67;
	setp.lt.f64 	%p66, %fd31, 0d3FA999999999999A;
	setp.ne.s32 	%p67, %r344, 1;
	selp.u32 	%r647, 1, 0, %p67;
	selp.b32 	%r55, %r647, %r344, %p66;
	shr.u32 	%r648, %r604, 2;
	xor.b32  	%r649, %r648, %r604;
	shl.b32 	%r650, %r644, 4;
	shl.b32 	%r651, %r649, 1;
	xor.b32  	%r652, %r650, %r651;
	xor.b32  	%r653, %r652, %r644;
	xor.b32  	%r654, %r653, %r649;
	add.s32 	%r655, %r8, %r654;
	add.s32 	%r656, %r655, 11597984;
	cvt.rn.f32.u32 	%f68, %r656;
	fma.rn.f32 	%f69, %f68, 0f2F800000, 0f2F000000;
	cvt.f64.f32 	%fd32, %f69;
	setp.lt.f64 	%p68, %fd32, 0d3FA999999999999A;
	setp.ne.s32 	%p69, %r346, 1;
	selp.u32 	%r657, 1, 0, %p69;
	selp.b32 	%r56, %r657, %r346, %p68;
	shr.u32 	%r658, %r614, 2;
	xor.b32  	%r659, %r658, %r614;
	shl.b32 	%r660, %r654, 4;
	shl.b32 	%r661, %r659, 1;
	xor.b32  	%r662, %r660, %r661;
	xor.b32  	%r663, %r662, %r654;
	xor.b32  	%r664, %r663, %r659;
	add.s32 	%r665, %r8, %r664;
	add.s32 	%r666, %r665, 11960421;
	cvt.rn.f32.u32 	%f70, %r666;
	fma.rn.f32 	%f71, %f70, 0f2F800000, 0f2F000000;
	cvt.f64.f32 	%fd33, %f71;
	setp.lt.f64 	%p70, %fd33, 0d3FA999999999999A;
	setp.ne.s32 	%p71, %r347, 1;
	selp.u32 	%r667, 1, 0, %p71;
	selp.b32 	%r57, %r667, %r347, %p70;
	shr.u32 	%r668, %r624, 2;
	xor.b32  	%r669, %r668, %r624;
	shl.b32 	%r670, %r664, 4;
	shl.b32 	%r671, %r669, 1;
	xor.b32  	%r672, %r670, %r671;
	xor.b32  	%r673, %r672, %r664;
	xor.b32  	%r674, %r673, %r669;
	add.s32 	%r675, %r8, %r674;
	add.s32 	%r676, %r675, 12322858;
	cvt.rn.f32.u32 	%f72, %r676;
	fma.rn.f32 	%f2, %f72, 0f2F800000, 0f2F000000;
	shr.u32 	%r677, %r634, 2;
	xor.b32  	%r678, %r677, %r634;
	shl.b32 	%r679, %r674, 4;
	shl.b32 	%r680, %r678, 1;
	xor.b32  	%r681, %r679, %r680;
	xor.b32  	%r682, %r681, %r674;
	xor.b32  	%r683, %r682, %r678;
	add.s32 	%r684, %r8, %r683;
	add.s32 	%r685, %r684, 12685295;
	cvt.rn.f32.u32 	%f73, %r685;
	fma.rn.f32 	%f3, %f73, 0f2F800000, 0f2F000000;
	shr.u32 	%r686, %r644, 2;
	xor.b32  	%r687, %r686, %r644;
	shl.b32 	%r688, %r683, 4;
	shl.b32 	%r689, %r687, 1;
	xor.b32  	%r690, %r688, %r689;
	xor.b32  	%r691, %r690, %r683;
	xor.b32  	%r692, %r691, %r687;
	add.s32 	%r693, %r8, %r692;
	add.s32 	%r694, %r693, 13047732;
	cvt.rn.f32.u32 	%f74, %r694;
	fma.rn.f32 	%f75, %f74, 0f2F800000, 0f2F000000;
	cvt.f64.f32 	%fd34, %f75;
	setp.lt.f64 	%p72, %fd34, 0d3FA999999999999A;
	setp.ne.s32 	%p73, %r291, 1;
	selp.u32 	%r695, 1, 0, %p73;
	selp.b32 	%r58, %r695, %r291, %p72;
	shr.u32 	%r696, %r654, 2;
	xor.b32  	%r697, %r696, %r654;
	shl.b32 	%r698, %r692, 4;
	shl.b32 	%r699, %r697, 1;
	xor.b32  	%r700, %r698, %r699;
	xor.b32  	%r701, %r700, %r692;
	xor.b32  	%r702, %r701, %r697;
	add.s32 	%r703, %r8, %r702;
	add.s32 	%r704, %r703, 13410169;
	cvt.rn.f32.u32 	%f76, %r704;
	fma.rn.f32 	%f77, %f76, 0f2F800000, 0f2F000000;
	cvt.f64.f32 	%fd35, %f77;
	setp.lt.f64 	%p74, %fd35, 0d3FA999999999999A;
	setp.ne.s32 	%p75, %r293, 1;
	selp.u32 	%r705, 1, 0, %p75;
	selp.b32 	%r59, %r705, %r293, %p74;
	shr.u32 	%r706, %r664, 2;
	xor.b32  	%r707, %r706, %r664;
	shl.b32 	%r708, %r702, 4;
	shl.b32 	%r709, %r707, 1;
	xor.b32  	%r710, %r708, %r709;
	xor.b32  	%r711, %r710, %r702;
	xor.b32  	%r712, %r711, %r707;
	add.s32 	%r713, %r8, %r712;
	add.s32 	%r714, %r713, 13772606;
	cvt.rn.f32.u32 	%f78, %r714;
	fma.rn.f32 	%f79, %f78, 0f2F800000, 0f2F000000;
	cvt.f64.f32 	%fd36, %f79;
	setp.lt.f64 	%p76, %fd36, 0d3FA999999999999A;
	setp.ne.s32 	%p77, %r295, 1;
	selp.u32 	%r715, 1, 0, %p77;
	selp.b32 	%r60, %r715, %r295, %p76;
	shr.u32 	%r716, %r674, 2;
	xor.b32  	%r717, %r716, %r674;
	shl.b32 	%r718, %r712, 4;
	shl.b32 	%r719, %r717, 1;
	xor.b32  	%r720, %r718, %r719;
	xor.b32  	%r721, %r720, %r712;
	xor.b32  	%r722, %r721, %r717;
	add.s32 	%r723, %r8, %r722;
	add.s32 	%r724, %r723, 14135043;
	cvt.rn.f32.u32 	%f80, %r724;
	fma.rn.f32 	%f81, %f80, 0f2F800000, 0f2F000000;
	cvt.f64.f32 	%fd37, %f81;
	setp.lt.f64 	%p78, %fd37, 0d3FA999999999999A;
	setp.ne.s32 	%p79, %r297, 1;
	selp.u32 	%r725, 1, 0, %p79;
	selp.b32 	%r61, %r725, %r297, %p78;
	shr.u32 	%r726, %r683, 2;
	xor.b32  	%r727, %r726, %r683;
	shl.b32 	%r728, %r722, 4;
	shl.b32 	%r729, %r727, 1;
	xor.b32  	%r730, %r728, %r729;
	xor.b32  	%r731, %r730, %r722;
	xor.b32  	%r732, %r731, %r727;
	add.s32 	%r733, %r8, %r732;
	add.s32 	%r734, %r733, 14497480;
	cvt.rn.f32.u32 	%f82, %r734;
	fma.rn.f32 	%f83, %f82, 0f2F800000, 0f2F000000;
	cvt.f64.f32 	%fd38, %f83;
	setp.lt.f64 	%p80, %fd38, 0d3FA999999999999A;
	setp.ne.s32 	%p81, %r299, 1;
	selp.u32 	%r735, 1, 0, %p81;
	selp.b32 	%r62, %r735, %r299, %p80;
	shr.u32 	%r736, %r692, 2;
	xor.b32  	%r737, %r736, %r692;
	shl.b32 	%r738, %r732, 4;
	shl.b32 	%r739, %r737, 1;
	xor.b32  	%r740, %r738, %r739;
	xor.b32  	%r741, %r740, %r732;
	xor.b32  	%r742, %r741, %r737;
	add.s32 	%r743, %r8, %r742;
	add.s32 	%r744, %r743, 14859917;
	cvt.rn.f32.u32 	%f84, %r744;
	fma.rn.f32 	%f85, %f84, 0f2F800000, 0f2F000000;
	cvt.f64.f32 	%fd39, %f85;
	setp.lt.f64 	%p82, %fd39, 0d3FA999999999999A;
	setp.ne.s32 	%p83, %r301, 1;
	selp.u32 	%r745, 1, 0, %p83;
	selp.b32 	%r63, %r745, %r301, %p82;
	shr.u32 	%r746, %r702, 2;
	xor.b32  	%r747, %r746, %r702;
	shl.b32 	%r748, %r742, 4;
	shl.b32 	%r749, %r747, 1;
	xor.b32  	%r750, %r748, %r749;
	xor.b32  	%r751, %r750, %r742;
	xor.b32  	%r752, %r751, %r747;
	add.s32 	%r753, %r8, %r752;
	add.s32 	%r754, %r753, 15222354;
	cvt.rn.f32.u32 	%f86, %r754;
	fma.rn.f32 	%f87, %f86, 0f2F800000, 0f2F000000;
	cvt.f64.f32 	%fd40, %f87;
	setp.lt.f64 	%p84, %fd40, 0d3FA999999999999A;
	setp.ne.s32 	%p85, %r303, 1;
	selp.u32 	%r755, 1, 0, %p85;
	selp.b32 	%r64, %r755, %r303, %p84;
	shr.u32 	%r756, %r712, 2;
	xor.b32  	%r757, %r756, %r712;
	shl.b32 	%r758, %r752, 4;
	shl.b32 	%r759, %r757, 1;
	xor.b32  	%r760, %r758, %r759;
	xor.b32  	%r761, %r760, %r752;
	xor.b32  	%r762, %r761, %r757;
	add.s32 	%r763, %r8, %r762;
	add.s32 	%r764, %r763, 15584791;
	cvt.rn.f32.u32 	%f88, %r764;
	fma.rn.f32 	%f89, %f88, 0f2F800000, 0f2F000000;
	cvt.f64.f32 	%fd41, %f89;
	setp.lt.f64 	%p86, %fd41, 0d3FA999999999999A;
	setp.ne.s32 	%p87, %r305, 1;
	selp.u32 	%r765, 1, 0, %p87;
	selp.b32 	%r65, %r765, %r305, %p86;
	shr.u32 	%r766, %r722, 2;
	xor.b32  	%r767, %r766, %r722;
	shl.b32 	%r768, %r762, 4;
	shl.b32 	%r769, %r767, 1;
	xor.b32  	%r770, %r768, %r769;
	xor.b32  	%r771, %r770, %r762;
	xor.b32  	%r772, %r771, %r767;
	add.s32 	%r773, %r8, %r772;
	add.s32 	%r774, %r773, 15947228;
	cvt.rn.f32.u32 	%f90, %r774;
	fma.rn.f32 	%f91, %f90, 0f2F800000, 0f2F000000;
	cvt.f64.f32 	%fd42, %f91;
	setp.lt.f64 	%p88, %fd42, 0d3FA999999999999A;
	setp.ne.s32 	%p89, %r307, 1;
	selp.u32 	%r775, 1, 0, %p89;
	selp.b32 	%r66, %r775, %r307, %p88;
	shr.u32 	%r776, %r732, 2;
	xor.b32  	%r777, %r776, %r732;
	shl.b32 	%r778, %r772, 4;
	shl.b32 	%r779, %r777, 1;
	xor.b32  	%r780, %r778, %r779;
	xor.b32  	%r781, %r780, %r772;
	xor.b32  	%r782, %r781, %r777;
	add.s32 	%r783, %r8, %r782;
	add.s32 	%r784, %r783, 16309665;
	cvt.rn.f32.u32 	%f92, %r784;
	fma.rn.f32 	%f93, %f92, 0f2F800000, 0f2F000000;
	cvt.f64.f32 	%fd43, %f93;
	setp.lt.f64 	%p90, %fd43, 0d3FA999999999999A;
	setp.ne.s32 	%p91, %r309, 1;
	selp.u32 	%r785, 1, 0, %p91;
	selp.b32 	%r67, %r785, %r309, %p90;
	shr.u32 	%r786, %r742, 2;
	xor.b32  	%r787, %r786, %r742;
	shl.b32 	%r788, %r782, 4;
	shl.b32 	%r789, %r787, 1;
	xor.b32  	%r790, %r788, %r789;
	xor.b32  	%r791, %r790, %r782;
	xor.b32  	%r792, %r791, %r787;
	add.s32 	%r793, %r8, %r792;
	add.s32 	%r794, %r793, 16672102;
	cvt.rn.f32.u32 	%f94, %r794;
	fma.rn.f32 	%f95, %f94, 0f2F800000, 0f2F000000;
	cvt.f64.f32 	%fd44, %f95;
	setp.lt.f64 	%p92, %fd44, 0d3FA999999999999A;
	setp.ne.s32 	%p93, %r311, 1;
	selp.u32 	%r795, 1, 0, %p93;
	selp.b32 	%r68, %r795, %r311, %p92;
	shr.u32 	%r796, %r752, 2;
	xor.b32  	%r797, %r796, %r752;
	shl.b32 	%r798, %r792, 4;
	shl.b32 	%r799, %r797, 1;
	xor.b32  	%r800, %r798, %r799;
	xor.b32  	%r801, %r800, %r792;
	xor.b32  	%r802, %r801, %r797;
	add.s32 	%r803, %r8, %r802;
	add.s32 	%r804, %r803, 17034539;
	cvt.rn.f32.u32 	%f96, %r804;
	fma.rn.f32 	%f97, %f96, 0f2F800000, 0f2F000000;
	cvt.f64.f32 	%fd45, %f97;
	setp.lt.f64 	%p94, %fd45, 0d3FA999999999999A;
	setp.ne.s32 	%p95, %r313, 1;
	selp.u32 	%r805, 1, 0, %p95;
	selp.b32 	%r69, %r805, %r313, %p94;
	shr.u32 	%r806, %r762, 2;
	xor.b32  	%r807, %r806, %r762;
	shl.b32 	%r808, %r802, 4;
	shl.b32 	%r809, %r807, 1;
	xor.b32  	%r810, %r808, %r809;
	xor.b32  	%r811, %r810, %r802;
	xor.b32  	%r812, %r811, %r807;
	add.s32 	%r813, %r8, %r812;
	add.s32 	%r814, %r813, 17396976;
	cvt.rn.f32.u32 	%f98, %r814;
	fma.rn.f32 	%f99, %f98, 0f2F800000, 0f2F000000;
	cvt.f64.f32 	%fd46, %f99;
	setp.lt.f64 	%p96, %fd46, 0d3FA999999999999A;
	setp.ne.s32 	%p97, %r315, 1;
	selp.u32 	%r815, 1, 0, %p97;
	selp.b32 	%r70, %r815, %r315, %p96;
	shr.u32 	%r816, %r772, 2;
	xor.b32  	%r817, %r816, %r772;
	shl.b32 	%r818, %r812, 4;
	shl.b32 	%r819, %r817, 1;
	xor.b32  	%r820, %r818, %r819;
	xor.b32  	%r821, %r820, %r812;
	xor.b32  	%r822, %r821, %r817;
	add.s32 	%r823, %r8, %r822;
	add.s32 	%r824, %r823, 17759413;
	cvt.rn.f32.u32 	%f100, %r824;
	fma.rn.f32 	%f101, %f100, 0f2F800000, 0f2F000000;
	cvt.f64.f32 	%fd47, %f101;
	setp.lt.f64 	%p98, %fd47, 0d3FA999999999999A;
	setp.ne.s32 	%p99, %r317, 1;
	selp.u32 	%r825, 1, 0, %p99;
	selp.b32 	%r71, %r825, %r317, %p98;
	shr.u32 	%r826, %r782, 2;
	xor.b32  	%r827, %r826, %r782;
	shl.b32 	%r828, %r822, 4;
	shl.b32 	%r829, %r827, 1;
	xor.b32  	%r830, %r828, %r829;
	xor.b32  	%r831, %r830, %r822;
	xor.b32  	%r832, %r831, %r827;
	add.s32 	%r833, %r8, %r832;
	add.s32 	%r834, %r833, 18121850;
	cvt.rn.f32.u32 	%f102, %r834;
	fma.rn.f32 	%f103, %f102, 0f2F800000, 0f2F000000;
	cvt.f64.f32 	%fd48, %f103;
	setp.lt.f64 	%p100, %fd48, 0d3FA999999999999A;
	setp.ne.s32 	%p101, %r319, 1;
	selp.u32 	%r835, 1, 0, %p101;
	selp.b32 	%r72, %r835, %r319, %p100;
	shr.u32 	%r836, %r792, 2;
	xor.b32  	%r837, %r836, %r792;
	shl.b32 	%r838, %r832, 4;
	shl.b32 	%r839, %r837, 1;
	xor.b32  	%r840, %r838, %r839;
	xor.b32  	%r841, %r840, %r832;
	xor.b32  	%r842, %r841, %r837;
	add.s32 	%r843, %r8, %r842;
	add.s32 	%r844, %r843, 18484287;
	cvt.rn.f32.u32 	%f104, %r844;
	fma.rn.f32 	%f105, %f104, 0f2F800000, 0f2F000000;
	cvt.f64.f32 	%fd49, %f105;
	setp.lt.f64 	%p102, %fd49, 0d3FA999999999999A;
	setp.ne.s32 	%p103, %r321, 1;
	selp.u32 	%r845, 1, 0, %p103;
	selp.b32 	%r73, %r845, %r321, %p102;
	shr.u32 	%r846, %r802, 2;
	xor.b32  	%r847, %r846, %r802;
	shl.b32 	%r848, %r842, 4;
	shl.b32 	%r849, %r847, 1;
	xor.b32  	%r850, %r848, %r849;
	xor.b32  	%r851, %r850, %r842;
	xor.b32  	%r852, %r851, %r847;
	add.s32 	%r853, %r8, %r852;
	add.s32 	%r854, %r853, 18846724;
	cvt.rn.f32.u32 	%f106, %r854;
	fma.rn.f32 	%f107, %f106, 0f2F800000, 0f2F000000;
	cvt.f64.f32 	%fd50, %f107;
	setp.lt.f64 	%p104, %fd50, 0d3FA999999999999A;
	setp.ne.s32 	%p105, %r323, 1;
	selp.u32 	%r855, 1, 0, %p105;
	selp.b32 	%r74, %r855, %r323, %p104;
	shr.u32 	%r856, %r812, 2;
	xor.b32  	%r857, %r856, %r812;
	shl.b32 	%r858, %r852, 4;
	shl.b32 	%r859, %r857, 1;
	xor.b32  	%r860, %r858, %r859;
	xor.b32  	%r861, %r860, %r852;
	xor.b32  	%r862, %r861, %r857;
	add.s32 	%r863, %r8, %r862;
	add.s32 	%r864, %r863, 19209161;
	cvt.rn.f32.u32 	%f108, %r864;
	fma.rn.f32 	%f109, %f108, 0f2F800000, 0f2F000000;
	cvt.f64.f32 	%fd51, %f109;
	setp.lt.f64 	%p106, %fd51, 0d3FA999999999999A;
	setp.ne.s32 	%p107, %r325, 1;
	selp.u32 	%r865, 1, 0, %p107;
	selp.b32 	%r75, %r865, %r325, %p106;
	shr.u32 	%r866, %r822, 2;
	xor.b32  	%r867, %r866, %r822;
	shl.b32 	%r868, %r862, 4;
	shl.b32 	%r869, %r867, 1;
	xor.b32  	%r870, %r868, %r869;
	xor.b32  	%r871, %r870, %r862;
	xor.b32  	%r872, %r871, %r867;
	add.s32 	%r873, %r8, %r872;
	add.s32 	%r874, %r873, 19571598;
	cvt.rn.f32.u32 	%f110, %r874;
	fma.rn.f32 	%f111, %f110, 0f2F800000, 0f2F000000;
	cvt.f64.f32 	%fd52, %f111;
	setp.lt.f64 	%p108, %fd52, 0d3FA999999999999A;
	setp.ne.s32 	%p109, %r327, 1;
	selp.u32 	%r875, 1, 0, %p109;
	selp.b32 	%r76, %r875, %r327, %p108;
	shr.u32 	%r876, %r832, 2;
	xor.b32  	%r877, %r876, %r832;
	shl.b32 	%r878, %r872, 4;
	shl.b32 	%r879, %r877, 1;
	xor.b32  	%r880, %r878, %r879;
	xor.b32  	%r881, %r880, %r872;
	xor.b32  	%r882, %r881, %r877;
	add.s32 	%r883, %r8, %r882;
	add.s32 	%r884, %r883, 19934035;
	cvt.rn.f32.u32 	%f112, %r884;
	fma.rn.f32 	%f113, %f112, 0f2F800000, 0f2F000000;
	cvt.f64.f32 	%fd53, %f113;
	setp.lt.f64 	%p110, %fd53, 0d3FA999999999999A;
	setp.ne.s32 	%p111, %r329, 1;
	selp.u32 	%r885, 1, 0, %p111;
	selp.b32 	%r77, %r885, %r329, %p110;
	shr.u32 	%r886, %r842, 2;
	xor.b32  	%r887, %r886, %r842;
	shl.b32 	%r888, %r882, 4;
	shl.b32 	%r889, %r887, 1;
	xor.b32  	%r890, %r888, %r889;
	xor.b32  	%r891, %r890, %r882;
	xor.b32  	%r892, %r891, %r887;
	add.s32 	%r893, %r8, %r892;
	add.s32 	%r894, %r893, 20296472;
	cvt.rn.f32.u32 	%f114, %r894;
	fma.rn.f32 	%f115, %f114, 0f2F800000, 0f2F000000;
	cvt.f64.f32 	%fd54, %f115;
	setp.lt.f64 	%p112, %fd54, 0d3FA999999999999A;
	setp.ne.s32 	%p113, %r331, 1;
	selp.u32 	%r895, 1, 0, %p113;
	selp.b32 	%r78, %r895, %r331, %p112;
	shr.u32 	%r896, %r852, 2;
	xor.b32  	%r897, %r896, %r852;
	shl.b32 	%r898, %r892, 4;
	shl.b32 	%r899, %r897, 1;
	xor.b32  	%r900, %r898, %r899;
	xor.b32  	%r901, %r900, %r892;
	xor.b32  	%r902, %r901, %r897;
	add.s32 	%r903, %r8, %r902;
	add.s32 	%r904, %r903, 20658909;
	cvt.rn.f32.u32 	%f116, %r904;
	fma.rn.f32 	%f117, %f116, 0f2F800000, 0f2F000000;
	cvt.f64.f32 	%fd55, %f117;
	setp.lt.f64 	%p114, %fd55, 0d3FA999999999999A;
	setp.ne.s32 	%p115, %r333, 1;
	selp.u32 	%r905, 1, 0, %p115;
	selp.b32 	%r79, %r905, %r333, %p114;
	shr.u32 	%r906, %r862, 2;
	xor.b32  	%r907, %r906, %r862;
	shl.b32 	%r908, %r902, 4;
	shl.b32 	%r909, %r907, 1;
	xor.b32  	%r910, %r908, %r909;
	xor.b32  	%r911, %r910, %r902;
	xor.b32  	%r912, %r911, %r907;
	add.s32 	%r913, %r8, %r912;
	add.s32 	%r914, %r913, 21021346;
	cvt.rn.f32.u32 	%f118, %r914;
	fma.rn.f32 	%f119, %f118, 0f2F800000, 0f2F000000;
	cvt.f64.f32 	%fd56, %f119;
	setp.lt.f64 	%p116, %fd56, 0d3FA999999999999A;
	setp.ne.s32 	%p117, %r335, 1;
	selp.u32 	%r915, 1, 0, %p117;
	selp.b32 	%r80, %r915, %r335, %p116;
	shr.u32 	%r916, %r872, 2;
	xor.b32  	%r917, %r916, %r872;
	shl.b32 	%r918, %r912, 4;
	shl.b32 	%r919, %r917, 1;
	xor.b32  	%r920, %r918, %r919;
	xor.b32  	%r921, %r920, %r912;
	xor.b32  	%r922, %r921, %r917;
	add.s32 	%r923, %r8, %r922;
	add.s32 	%r924, %r923, 21383783;
	cvt.rn.f32.u32 	%f120, %r924;
	fma.rn.f32 	%f121, %f120, 0f2F800000, 0f2F000000;
	cvt.f64.f32 	%fd57, %f121;
	setp.lt.f64 	%p118, %fd57, 0d3FA999999999999A;
	setp.ne.s32 	%p119, %r337, 1;
	selp.u32 	%r925, 1, 0, %p119;
	selp.b32 	%r81, %r925, %r337, %p118;
	shr.u32 	%r926, %r882, 2;
	xor.b32  	%r927, %r926, %r882;
	shl.b32 	%r928, %r922, 4;
	shl.b32 	%r929, %r927, 1;
	xor.b32  	%r930, %r928, %r929;
	xor.b32  	%r931, %r930, %r922;
	xor.b32  	%r932, %r931, %r927;
	add.s32 	%r933, %r8, %r932;
	add.s32 	%r934, %r933, 21746220;
	cvt.rn.f32.u32 	%f122, %r934;
	fma.rn.f32 	%f123, %f122, 0f2F800000, 0f2F000000;
	cvt.f64.f32 	%fd58, %f123;
	setp.lt.f64 	%p120, %fd58, 0d3FA999999999999A;
	setp.ne.s32 	%p121, %r339, 1;
	selp.u32 	%r935, 1, 0, %p121;
	selp.b32 	%r82, %r935, %r339, %p120;
	shr.u32 	%r936, %r892, 2;
	xor.b32  	%r937, %r936, %r892;
	shl.b32 	%r938, %r932, 4;
	shl.b32 	%r939, %r937, 1;
	xor.b32  	%r940, %r938, %r939;
	xor.b32  	%r941, %r940, %r932;
	xor.b32  	%r942, %r941, %r937;
	add.s32 	%r943, %r8, %r942;
	add.s32 	%r944, %r943, 22108657;
	cvt.rn.f32.u32 	%f124, %r944;
	fma.rn.f32 	%f125, %f124, 0f2F800000, 0f2F000000;
	cvt.f64.f32 	%fd59, %f125;
	setp.lt.f64 	%p122, %fd59, 0d3FA999999999999A;
	setp.ne.s32 	%p123, %r341, 1;
	selp.u32 	%r945, 1, 0, %p123;
	selp.b32 	%r83, %r945, %r341, %p122;
	shr.u32 	%r946, %r902, 2;
	xor.b32  	%r947, %r946, %r902;
	shl.b32 	%r948, %r942, 4;
	shl.b32 	%r949, %r947, 1;
	xor.b32  	%r950, %r948, %r949;
	xor.b32  	%r951, %r950, %r942;
	xor.b32  	%r952, %r951, %r947;
	add.s32 	%r953, %r8, %r952;
	add.s32 	%r954, %r953, 22471094;
	cvt.rn.f32.u32 	%f126, %r954;
	fma.rn.f32 	%f127, %f126, 0f2F800000, 0f2F000000;
	cvt.f64.f32 	%fd60, %f127;
	setp.lt.f64 	%p124, %fd60, 0d3FA999999999999A;
	setp.ne.s32 	%p125, %r343, 1;
	selp.u32 	%r955, 1, 0, %p125;
	selp.b32 	%r84, %r955, %r343, %p124;
	shr.u32 	%r956, %r912, 2;
	xor.b32  	%r957, %r956, %r912;
	shl.b32 	%r958, %r952, 4;
	shl.b32 	%r959, %r957, 1;
	xor.b32  	%r960, %r958, %r959;
	xor.b32  	%r961, %r960, %r952;
	xor.b32  	%r962, %r961, %r957;
	add.s32 	%r963, %r8, %r962;
	add.s32 	%r964, %r963, 22833531;
	cvt.rn.f32.u32 	%f128, %r964;
	fma.rn.f32 	%f129, %f128, 0f2F800000, 0f2F000000;
	cvt.f64.f32 	%fd61, %f129;
	setp.lt.f64 	%p126, %fd61, 0d3FA999999999999A;
	setp.ne.s32 	%p127, %r345, 1;
	selp.u32 	%r965, 1, 0, %p127;
	selp.b32 	%r85, %r965, %r345, %p126;
	shr.u32 	%r966, %r922, 2;
	xor.b32  	%r967, %r966, %r922;
	shl.b32 	%r968, %r962, 4;
	shl.b32 	%r969, %r967, 1;
	xor.b32  	%r970, %r968, %r969;
	xor.b32  	%r971, %r970, %r962;
	xor.b32  	%r972, %r971, %r967;
	shr.u32 	%r973, %r932, 2;
	xor.b32  	%r974, %r973, %r932;
	shl.b32 	%r975, %r972, 4;
	shl.b32 	%r976, %r974, 1;
	xor.b32  	%r977, %r975, %r976;
	xor.b32  	%r978, %r977, %r972;
	xor.b32  	%r979, %r978, %r974;
	add.s32 	%r980, %r8, 23558405;
	cvta.to.global.u64 	%rd16, %rd37;
	mul.wide.s32 	%rd17, %r7, 48;
	add.s64 	%rd18, %rd16, %rd17;
	st.global.v2.u32 	[%rd18], {%r980, %r942};
	st.global.v2.u32 	[%rd18+8], {%r952, %r962};
	st.global.v2.u32 	[%rd18+16], {%r972, %r979};
	st.global.v2.u32 	[%rd18+24], {%r13, %r14};
	st.global.f32 	[%rd18+32], %f1;
	st.global.f64 	[%rd18+40], %fd1;
	ld.global.u32 	%r86, [%rd1];
	setp.ne.s32 	%p128, %r86, 1;
	mov.b32 	%r1149, 0;
	@%p128 bra 	$L__BB2_15;
	ld.global.u32 	%r981, [%rd1+4];
	setp.eq.s32 	%p129, %r981, 1;
	selp.b32 	%r1149, 2, 0, %p129;
$L__BB2_15:
	ld.global.u32 	%r983, [%rd1+12];
	mov.b32 	%r1150, 0;
	setp.eq.s32 	%p130, %r983, 1;
	@%p130 bra 	$L__BB2_19;
	setp.ne.s32 	%p131, %r983, 0;
	@%p131 bra 	$L__BB2_20;
	ld.global.u32 	%r986, [%rd1+8];
	setp.ne.s32 	%p133, %r986, 0;
	@%p133 bra 	$L__BB2_20;
	add.s32 	%r1151, %r1149, 2;
	bra.uni 	$L__BB2_21;
$L__BB2_19:
	ld.global.u32 	%r984, [%rd1+8];
	setp.eq.s32 	%p132, %r984, 1;
	selp.u32 	%r1150, 1, 0, %p132;
$L__BB2_20:
	add.s32 	%r1151, %r1150, %r1149;
$L__BB2_21:
	ld.global.u32 	%r988, [%rd1+20];
	mov.b32 	%r1152, 0;
	setp.eq.s32 	%p134, %r988, 1;
	@%p134 bra 	$L__BB2_25;
	setp.ne.s32 	%p135, %r988, 0;
	@%p135 bra 	$L__BB2_26;
	ld.global.u32 	%r991, [%rd1+16];
	setp.eq.s32 	%p137, %r991, 0;
	@%p137 bra 	$L__BB2_24;
	bra.uni 	$L__BB2_26;
$L__BB2_24:
	add.s32 	%r1153, %r1151, 2;
	bra.uni 	$L__BB2_27;
$L__BB2_25:
	ld.global.u32 	%r989, [%rd1+16];
	setp.eq.s32 	%p136, %r989, 1;
	selp.u32 	%r1152, 1, 0, %p136;
$L__BB2_26:
	add.s32 	%r1153, %r1152, %r1151;
$L__BB2_27:
	ld.global.u32 	%r993, [%rd1+28];
	mov.b32 	%r1154, 0;
	setp.eq.s32 	%p138, %r993, 1;
	@%p138 bra 	$L__BB2_31;
	setp.ne.s32 	%p139, %r993, 0;
	@%p139 bra 	$L__BB2_32;
	ld.global.u32 	%r996, [%rd1+24];
	setp.eq.s32 	%p141, %r996, 0;
	@%p141 bra 	$L__BB2_30;
	bra.uni 	$L__BB2_32;
$L__BB2_30:
	add.s32 	%r1155, %r1153, 2;
	bra.uni 	$L__BB2_33;
$L__BB2_31:
	ld.global.u32 	%r994, [%rd1+24];
	setp.eq.s32 	%p140, %r994, 1;
	selp.u32 	%r1154, 1, 0, %p140;
$L__BB2_32:
	add.s32 	%r1155, %r1154, %r1153;
$L__BB2_33:
	ld.global.u32 	%r998, [%rd1+36];
	mov.b32 	%r1156, 0;
	setp.eq.s32 	%p142, %r998, 1;
	@%p142 bra 	$L__BB2_37;
	setp.ne.s32 	%p143, %r998, 0;
	@%p143 bra 	$L__BB2_38;
	ld.global.u32 	%r1001, [%rd1+32];
	setp.eq.s32 	%p145, %r1001, 0;
	@%p145 bra 	$L__BB2_36;
	bra.uni 	$L__BB2_38;
$L__BB2_36:
	add.s32 	%r1157, %r1155, 2;
	bra.uni 	$L__BB2_39;
$L__BB2_37:
	ld.global.u32 	%r999, [%rd1+32];
	setp.eq.s32 	%p144, %r999, 1;
	selp.u32 	%r1156, 1, 0, %p144;
$L__BB2_38:
	add.s32 	%r1157, %r1156, %r1155;
$L__BB2_39:
	ld.global.u32 	%r1003, [%rd1+44];
	mov.b32 	%r1158, 0;
	setp.eq.s32 	%p146, %r1003, 1;
	@%p146 bra 	$L__BB2_43;
	setp.ne.s32 	%p147, %r1003, 0;
	@%p147 bra 	$L__BB2_44;
	ld.global.u32 	%r1006, [%rd1+40];
	setp.eq.s32 	%p149, %r1006, 0;
	@%p149 bra 	$L__BB2_42;
	bra.uni 	$L__BB2_44;
$L__BB2_42:
	add.s32 	%r1159, %r1157, 2;
	bra.uni 	$L__BB2_45;
$L__BB2_43:
	ld.global.u32 	%r1004, [%rd1+40];
	setp.eq.s32 	%p148, %r1004, 1;
	selp.u32 	%r1158, 1, 0, %p148;
$L__BB2_44:
	add.s32 	%r1159, %r1158, %r1157;
$L__BB2_45:
	ld.global.u32 	%r1008, [%rd1+52];
	mov.b32 	%r1160, 0;
	setp.eq.s32 	%p150, %r1008, 1;
	@%p150 bra 	$L__BB2_49;
	setp.ne.s32 	%p151, %r1008, 0;
	@%p151 bra 	$L__BB2_50;
	ld.global.u32 	%r1011, [%rd1+48];
	setp.eq.s32 	%p153, %r1011, 0;
	@%p153 bra 	$L__BB2_48;
	bra.uni 	$L__BB2_50;
$L__BB2_48:
	add.s32 	%r1161, %r1159, 2;
	bra.uni 	$L__BB2_51;
$L__BB2_49:
	ld.global.u32 	%r1009, [%rd1+48];
	setp.eq.s32 	%p152, %r1009, 1;
	selp.u32 	%r1160, 1, 0, %p152;
$L__BB2_50:
	add.s32 	%r1161, %r1160, %r1159;
$L__BB2_51:
	ld.global.u32 	%r1013, [%rd1+60];
	mov.b32 	%r1162, 0;
	setp.eq.s32 	%p154, %r1013, 1;
	@%p154 bra 	$L__BB2_55;
	setp.ne.s32 	%p155, %r1013, 0;
	@%p155 bra 	$L__BB2_56;
	ld.global.u32 	%r1016, [%rd1+56];
	setp.eq.s32 	%p157, %r1016, 0;
	@%p157 bra 	$L__BB2_54;
	bra.uni 	$L__BB2_56;
$L__BB2_54:
	add.s32 	%r1163, %r1161, 2;
	bra.uni 	$L__BB2_57;
$L__BB2_55:
	ld.global.u32 	%r1014, [%rd1+56];
	setp.eq.s32 	%p156, %r1014, 1;
	selp.u32 	%r1162, 1, 0, %p156;
$L__BB2_56:
	add.s32 	%r1163, %r1162, %r1161;
$L__BB2_57:
	ld.global.u32 	%r1018, [%rd1+68];
	mov.b32 	%r1164, 0;
	setp.eq.s32 	%p158, %r1018, 1;
	@%p158 bra 	$L__BB2_61;
	setp.ne.s32 	%p159, %r1018, 0;
	@%p159 bra 	$L__BB2_62;
	ld.global.u32 	%r1021, [%rd1+64];
	setp.eq.s32 	%p161, %r1021, 0;
	@%p161 bra 	$L__BB2_60;
	bra.uni 	$L__BB2_62;
$L__BB2_60:
	add.s32 	%r1165, %r1163, 2;
	bra.uni 	$L__BB2_63;
$L__BB2_61:
	ld.global.u32 	%r1019, [%rd1+64];
	setp.eq.s32 	%p160, %r1019, 1;
	selp.u32 	%r1164, 1, 0, %p160;
$L__BB2_62:
	add.s32 	%r1165, %r1164, %r1163;
$L__BB2_63:
	ld.global.u32 	%r1023, [%rd1+76];
	mov.b32 	%r1166, 0;
	setp.eq.s32 	%p162, %r1023, 1;
	@%p162 bra 	$L__BB2_67;
	setp.ne.s32 	%p163, %r1023, 0;
	@%p163 bra 	$L__BB2_68;
	ld.global.u32 	%r1026, [%rd1+72];
	setp.eq.s32 	%p165, %r1026, 0;
	@%p165 bra 	$L__BB2_66;
	bra.uni 	$L__BB2_68;
$L__BB2_66:
	add.s32 	%r1167, %r1165, 2;
	bra.uni 	$L__BB2_69;
$L__BB2_67:
	ld.global.u32 	%r1024, [%rd1+72];
	setp.eq.s32 	%p164, %r1024, 1;
	selp.u32 	%r1166, 1, 0, %p164;
$L__BB2_68:
	add.s32 	%r1167, %r1166, %r1165;
$L__BB2_69:
	ld.global.u32 	%r1028, [%rd1+84];
	mov.b32 	%r1168, 0;
	setp.eq.s32 	%p166, %r1028, 1;
	@%p166 bra 	$L__BB2_73;
	setp.ne.s32 	%p167, %r1028, 0;
	@%p167 bra 	$L__BB2_74;
	ld.global.u32 	%r1031, [%rd1+80];
	setp.eq.s32 	%p169, %r1031, 0;
	@%p169 bra 	$L__BB2_72;
	bra.uni 	$L__BB2_74;
$L__BB2_72:
	add.s32 	%r1169, %r1167, 2;
	bra.uni 	$L__BB2_75;
$L__BB2_73:
	ld.global.u32 	%r1029, [%rd1+80];
	setp.eq.s32 	%p168, %r1029, 1;
	selp.u32 	%r1168, 1, 0, %p168;
$L__BB2_74:
	add.s32 	%r1169, %r1168, %r1167;
$L__BB2_75:
	ld.global.u32 	%r1033, [%rd1+92];
	mov.b32 	%r1170, 0;
	setp.eq.s32 	%p170, %r1033, 1;
	@%p170 bra 	$L__BB2_79;
	setp.ne.s32 	%p171, %r1033, 0;
	@%p171 bra 	$L__BB2_80;
	ld.global.u32 	%r1036, [%rd1+88];
	setp.eq.s32 	%p173, %r1036, 0;
	@%p173 bra 	$L__BB2_78;
	bra.uni 	$L__BB2_80;
$L__BB2_78:
	add.s32 	%r1171, %r1169, 2;
	bra.uni 	$L__BB2_81;
$L__BB2_79:
	ld.global.u32 	%r1034, [%rd1+88];
	setp.eq.s32 	%p172, %r1034, 1;
	selp.u32 	%r1170, 1, 0, %p172;
$L__BB2_80:
	add.s32 	%r1171, %r1170, %r1169;
$L__BB2_81:
	ld.global.u32 	%r1038, [%rd1+100];
	mov.b32 	%r1172, 0;
	setp.eq.s32 	%p174, %r1038, 1;
	@%p174 bra 	$L__BB2_85;
	setp.ne.s32 	%p175, %r1038, 0;
	@%p175 bra 	$L__BB2_86;
	ld.global.u32 	%r1041, [%rd1+96];
	setp.eq.s32 	%p177, %r1041, 0;
	@%p177 bra 	$L__BB2_84;
	bra.uni 	$L__BB2_86;
$L__BB2_84:
	add.s32 	%r1173, %r1171, 2;
	bra.uni 	$L__BB2_87;
$L__BB2_85:
	ld.global.u32 	%r1039, [%rd1+96];
	setp.eq.s32 	%p176, %r1039, 1;
	selp.u32 	%r1172, 1, 0, %p176;
$L__BB2_86:
	add.s32 	%r1173, %r1172, %r1171;
$L__BB2_87:
	ld.global.u32 	%r1043, [%rd1+108];
	mov.b32 	%r1174, 0;
	setp.eq.s32 	%p178, %r1043, 1;
	@%p178 bra 	$L__BB2_91;
	setp.ne.s32 	%p179, %r1043, 0;
	@%p179 bra 	$L__BB2_92;
	ld.global.u32 	%r1046, [%rd1+104];
	setp.eq.s32 	%p181, %r1046, 0;
	@%p181 bra 	$L__BB2_90;
	bra.uni 	$L__BB2_92;
$L__BB2_90:
	add.s32 	%r1175, %r1173, 2;
	bra.uni 	$L__BB2_93;
$L__BB2_91:
	ld.global.u32 	%r1044, [%rd1+104];
	setp.eq.s32 	%p180, %r1044, 1;
	selp.u32 	%r1174, 1, 0, %p180;
$L__BB2_92:
	add.s32 	%r1175, %r1174, %r1173;
$L__BB2_93:
	ld.global.u32 	%r1048, [%rd1+116];
	mov.b32 	%r1176, 0;
	setp.eq.s32 	%p182, %r1048, 1;
	@%p182 bra 	$L__BB2_97;
	setp.ne.s32 	%p183, %r1048, 0;
	@%p183 bra 	$L__BB2_98;
	ld.global.u32 	%r1051, [%rd1+112];
	setp.eq.s32 	%p185, %r1051, 0;
	@%p185 bra 	$L__BB2_96;
	bra.uni 	$L__BB2_98;
$L__BB2_96:
	add.s32 	%r1177, %r1175, 2;
	bra.uni 	$L__BB2_99;
$L__BB2_97:
	ld.global.u32 	%r1049, [%rd1+112];
	setp.eq.s32 	%p184, %r1049, 1;
	selp.u32 	%r1176, 1, 0, %p184;
$L__BB2_98:
	add.s32 	%r1177, %r1176, %r1175;
$L__BB2_99:
	setp.eq.s32 	%p186, %r26, 1;
	setp.eq.s32 	%p187, %r27, 1;
	selp.b32 	%r1052, 2, 0, %p187;
	selp.b32 	%r159, %r1052, 0, %p186;
	or.b32  	%r1053, %r29, %r28;
	setp.ne.s32 	%p188, %r1053, 0;
	@%p188 bra 	$L__BB2_101;
	add.s32 	%r1178, %r159, 2;
	bra.uni 	$L__BB2_102;
$L__BB2_101:
	setp.eq.s32 	%p189, %r29, 1;
	setp.eq.s32 	%p190, %r28, 1;
	and.pred  	%p191, %p189, %p190;
	selp.u32 	%r1054, 1, 0, %p191;
	add.s32 	%r1178, %r159, %r1054;
$L__BB2_102:
	or.b32  	%r1055, %r31, %r30;
	setp.eq.s32 	%p192, %r1055, 0;
	@%p192 bra 	$L__BB2_104;
	setp.eq.s32 	%p193, %r31, 1;
	setp.eq.s32 	%p194, %r30, 1;
	and.pred  	%p195, %p193, %p194;
	selp.u32 	%r1056, 1, 0, %p195;
	add.s32 	%r1179, %r1178, %r1056;
	bra.uni 	$L__BB2_105;
$L__BB2_104:
	add.s32 	%r1179, %r1178, 2;
$L__BB2_105:
	or.b32  	%r1057, %r33, %r32;
	setp.eq.s32 	%p196, %r1057, 0;
	@%p196 bra 	$L__BB2_107;
	setp.eq.s32 	%p197, %r33, 1;
	setp.eq.s32 	%p198, %r32, 1;
	and.pred  	%p199, %p197, %p198;
	selp.u32 	%r1058, 1, 0, %p199;
	add.s32 	%r1180, %r1179, %r1058;
	bra.uni 	$L__BB2_108;
$L__BB2_107:
	add.s32 	%r1180, %r1179, 2;
$L__BB2_108:
	or.b32  	%r1059, %r35, %r34;
	setp.eq.s32 	%p200, %r1059, 0;
	@%p200 bra 	$L__BB2_110;
	setp.eq.s32 	%p201, %r35, 1;
	setp.eq.s32 	%p202, %r34, 1;
	and.pred  	%p203, %p201, %p202;
	selp.u32 	%r1060, 1, 0, %p203;
	add.s32 	%r1181, %r1180, %r1060;
	bra.uni 	$L__BB2_111;
$L__BB2_110:
	add.s32 	%r1181, %r1180, 2;
$L__BB2_111:
	or.b32  	%r1061, %r37, %r36;
	setp.eq.s32 	%p204, %r1061, 0;
	@%p204 bra 	$L__BB2_113;
	setp.eq.s32 	%p205, %r37, 1;
	setp.eq.s32 	%p206, %r36, 1;
	and.pred  	%p207, %p205, %p206;
	selp.u32 	%r1062, 1, 0, %p207;
	add.s32 	%r1182, %r1181, %r1062;
	bra.uni 	$L__BB2_114;
$L__BB2_113:
	add.s32 	%r1182, %r1181, 2;
$L__BB2_114:
	or.b32  	%r1063, %r39, %r38;
	setp.eq.s32 	%p208, %r1063, 0;
	@%p208 bra 	$L__BB2_116;
	setp.eq.s32 	%p209, %r39, 1;
	setp.eq.s32 	%p210, %r38, 1;
	and.pred  	%p211, %p209, %p210;
	selp.u32 	%r1064, 1, 0, %p211;
	add.s32 	%r1183, %r1182, %r1064;
	bra.uni 	$L__BB2_117;
$L__BB2_116:
	add.s32 	%r1183, %r1182, 2;
$L__BB2_117:
	or.b32  	%r1065, %r41, %r40;
	setp.eq.s32 	%p212, %r1065, 0;
	@%p212 bra 	$L__BB2_119;
	setp.eq.s32 	%p213, %r41, 1;
	setp.eq.s32 	%p214, %r40, 1;
	and.pred  	%p215, %p213, %p214;
	selp.u32 	%r1066, 1, 0, %p215;
	add.s32 	%r1184, %r1183, %r1066;
	bra.uni 	$L__BB2_120;
$L__BB2_119:
	add.s32 	%r1184, %r1183, 2;
$L__BB2_120:
	or.b32  	%r1067, %r43, %r42;
	setp.eq.s32 	%p216, %r1067, 0;
	@%p216 bra 	$L__BB2_122;
	setp.eq.s32 	%p217, %r43, 1;
	setp.eq.s32 	%p218, %r42, 1;
	and.pred  	%p219, %p217, %p218;
	selp.u32 	%r1068, 1, 0, %p219;
	add.s32 	%r1185, %r1184, %r1068;
	bra.uni 	$L__BB2_123;
$L__BB2_122:
	add.s32 	%r1185, %r1184, 2;
$L__BB2_123:
	or.b32  	%r1069, %r45, %r44;
	setp.eq.s32 	%p220, %r1069, 0;
	@%p220 bra 	$L__BB2_125;
	setp.eq.s32 	%p221, %r45, 1;
	setp.eq.s32 	%p222, %r44, 1;
	and.pred  	%p223, %p221, %p222;
	selp.u32 	%r1070, 1, 0, %p223;
	add.s32 	%r1186, %r1185, %r1070;
	bra.uni 	$L__BB2_126;
$L__BB2_125:
	add.s32 	%r1186, %r1185, 2;
$L__BB2_126:
	or.b32  	%r1071, %r47, %r46;
	setp.eq.s32 	%p224, %r1071, 0;
	@%p224 bra 	$L__BB2_128;
	setp.eq.s32 	%p225, %r47, 1;
	setp.eq.s32 	%p226, %r46, 1;
	and.pred  	%p227, %p225, %p226;
	selp.u32 	%r1072, 1, 0, %p227;
	add.s32 	%r1187, %r1186, %r1072;
	bra.uni 	$L__BB2_129;
$L__BB2_128:
	add.s32 	%r1187, %r1186, 2;
$L__BB2_129:
	or.b32  	%r1073, %r49, %r48;
	setp.eq.s32 	%p228, %r1073, 0;
	@%p228 bra 	$L__BB2_131;
	setp.eq.s32 	%p229, %r49, 1;
	setp.eq.s32 	%p230, %r48, 1;
	and.pred  	%p231, %p229, %p230;
	selp.u32 	%r1074, 1, 0, %p231;
	add.s32 	%r1188, %r1187, %r1074;
	bra.uni 	$L__BB2_132;
$L__BB2_131:
	add.s32 	%r1188, %r1187, 2;
$L__BB2_132:
	or.b32  	%r1075, %r51, %r50;
	setp.eq.s32 	%p232, %r1075, 0;
	@%p232 bra 	$L__BB2_134;
	setp.eq.s32 	%p233, %r51, 1;
	setp.eq.s32 	%p234, %r50, 1;
	and.pred  	%p235, %p233, %p234;
	selp.u32 	%r1076, 1, 0, %p235;
	add.s32 	%r1189, %r1188, %r1076;
	bra.uni 	$L__BB2_135;
$L__BB2_134:
	add.s32 	%r1189, %r1188, 2;
$L__BB2_135:
	or.b32  	%r1077, %r53, %r52;
	setp.eq.s32 	%p236, %r1077, 0;
	@%p236 bra 	$L__BB2_137;
	setp.eq.s32 	%p237, %r53, 1;
	setp.eq.s32 	%p238, %r52, 1;
	and.pred  	%p239, %p237, %p238;
	selp.u32 	%r1078, 1, 0, %p239;
	add.s32 	%r1190, %r1189, %r1078;
	bra.uni 	$L__BB2_138;
$L__BB2_137:
	add.s32 	%r1190, %r1189, 2;
$L__BB2_138:
	or.b32  	%r1079, %r55, %r54;
	setp.eq.s32 	%p240, %r1079, 0;
	@%p240 bra 	$L__BB2_140;
	setp.eq.s32 	%p241, %r55, 1;
	setp.eq.s32 	%p242, %r54, 1;
	and.pred  	%p243, %p241, %p242;
	selp.u32 	%r1080, 1, 0, %p243;
	add.s32 	%r201, %r1190, %r1080;
	bra.uni 	$L__BB2_141;
$L__BB2_140:
	add.s32 	%r201, %r1190, 2;
$L__BB2_141:
	cvt.f64.f32 	%fd62, %f3;
	setp.lt.f64 	%p244, %fd62, 0d3FA999999999999A;
	cvt.f64.f32 	%fd64, %f2;
	setp.lt.f64 	%p245, %fd64, 0d3FA999999999999A;
	setp.eq.s32 	%p246, %r24, 1;
	xor.pred  	%p247, %p245, %p246;
	setp.eq.s32 	%p248, %r25, 1;
	xor.pred  	%p249, %p244, %p248;
	selp.b32 	%r1081, 2, 0, %p249;
	selp.b32 	%r202, %r1081, 0, %p247;
	or.b32  	%r1082, %r59, %r58;
	setp.ne.s32 	%p250, %r1082, 0;
	@%p250 bra 	$L__BB2_143;
	add.s32 	%r1192, %r202, 2;
	bra.uni 	$L__BB2_144;
$L__BB2_143:
	setp.eq.s32 	%p251, %r59, 1;
	setp.eq.s32 	%p252, %r58, 1;
	and.pred  	%p253, %p251, %p252;
	selp.u32 	%r1083, 1, 0, %p253;
	add.s32 	%r1192, %r202, %r1083;
$L__BB2_144:
	or.b32  	%r1084, %r61, %r60;
	setp.eq.s32 	%p254, %r1084, 0;
	@%p254 bra 	$L__BB2_146;
	setp.eq.s32 	%p255, %r61, 1;
	setp.eq.s32 	%p256, %r60, 1;
	and.pred  	%p257, %p255, %p256;
	selp.u32 	%r1085, 1, 0, %p257;
	add.s32 	%r1193, %r1192, %r1085;
	bra.uni 	$L__BB2_147;
$L__BB2_146:
	add.s32 	%r1193, %r1192, 2;
$L__BB2_147:
	or.b32  	%r1086, %r63, %r62;
	setp.eq.s32 	%p258, %r1086, 0;
	@%p258 bra 	$L__BB2_149;
	setp.eq.s32 	%p259, %r63, 1;
	setp.eq.s32 	%p260, %r62, 1;
	and.pred  	%p261, %p259, %p260;
	selp.u32 	%r1087, 1, 0, %p261;
	add.s32 	%r1194, %r1193, %r1087;
	bra.uni 	$L__BB2_150;
$L__BB2_149:
	add.s32 	%r1194, %r1193, 2;
$L__BB2_150:
	or.b32  	%r1088, %r65, %r64;
	setp.eq.s32 	%p262, %r1088, 0;
	@%p262 bra 	$L__BB2_152;
	setp.eq.s32 	%p263, %r65, 1;
	setp.eq.s32 	%p264, %r64, 1;
	and.pred  	%p265, %p263, %p264;
	selp.u32 	%r1089, 1, 0, %p265;
	add.s32 	%r1195, %r1194, %r1089;
	bra.uni 	$L__BB2_153;
$L__BB2_152:
	add.s32 	%r1195, %r1194, 2;
$L__BB2_153:
	or.b32  	%r1090, %r67, %r66;
	setp.eq.s32 	%p266, %r1090, 0;
	@%p266 bra 	$L__BB2_155;
	setp.eq.s32 	%p267, %r67, 1;
	setp.eq.s32 	%p268, %r66, 1;
	and.pred  	%p269, %p267, %p268;
	selp.u32 	%r1091, 1, 0, %p269;
	add.s32 	%r1196, %r1195, %r1091;
	bra.uni 	$L__BB2_156;
$L__BB2_155:
	add.s32 	%r1196, %r1195, 2;
$L__BB2_156:
	or.b32  	%r1092, %r69, %r68;
	setp.eq.s32 	%p270, %r1092, 0;
	@%p270 bra 	$L__BB2_158;
	setp.eq.s32 	%p271, %r69, 1;
	setp.eq.s32 	%p272, %r68, 1;
	and.pred  	%p273, %p271, %p272;
	selp.u32 	%r1093, 1, 0, %p273;
	add.s32 	%r1197, %r1196, %r1093;
	bra.uni 	$L__BB2_159;
$L__BB2_158:
	add.s32 	%r1197, %r1196, 2;
$L__BB2_159:
	or.b32  	%r1094, %r71, %r70;
	setp.eq.s32 	%p274, %r1094, 0;
	@%p274 bra 	$L__BB2_161;
	setp.eq.s32 	%p275, %r71, 1;
	setp.eq.s32 	%p276, %r70, 1;
	and.pred  	%p277, %p275, %p276;
	selp.u32 	%r1095, 1, 0, %p277;
	add.s32 	%r1198, %r1197, %r1095;
	bra.uni 	$L__BB2_162;
$L__BB2_161:
	add.s32 	%r1198, %r1197, 2;
$L__BB2_162:
	or.b32  	%r1096, %r73, %r72;
	setp.eq.s32 	%p278, %r1096, 0;
	@%p278 bra 	$L__BB2_164;
	setp.eq.s32 	%p279, %r73, 1;
	setp.eq.s32 	%p280, %r72, 1;
	and.pred  	%p281, %p279, %p280;
	selp.u32 	%r1097, 1, 0, %p281;
	add.s32 	%r1199, %r1198, %r1097;
	bra.uni 	$L__BB2_165;
$L__BB2_164:
	add.s32 	%r1199, %r1198, 2;
$L__BB2_165:
	or.b32  	%r1098, %r75, %r74;
	setp.eq.s32 	%p282, %r1098, 0;
	@%p282 bra 	$L__BB2_167;
	setp.eq.s32 	%p283, %r75, 1;
	setp.eq.s32 	%p284, %r74, 1;
	and.pred  	%p285, %p283, %p284;
	selp.u32 	%r1099, 1, 0, %p285;
	add.s32 	%r1200, %r1199, %r1099;
	bra.uni 	$L__BB2_168;
$L__BB2_167:
	add.s32 	%r1200, %r1199, 2;
$L__BB2_168:
	or.b32  	%r1100, %r77, %r76;
	setp.eq.s32 	%p286, %r1100, 0;
	@%p286 bra 	$L__BB2_170;
	setp.eq.s32 	%p287, %r77, 1;
	setp.eq.s32 	%p288, %r76, 1;
	and.pred  	%p289, %p287, %p288;
	selp.u32 	%r1101, 1, 0, %p289;
	add.s32 	%r1201, %r1200, %r1101;
	bra.uni 	$L__BB2_171;
$L__BB2_170:
	add.s32 	%r1201, %r1200, 2;
$L__BB2_171:
	or.b32  	%r1102, %r79, %r78;
	setp.eq.s32 	%p290, %r1102, 0;
	@%p290 bra 	$L__BB2_173;
	setp.eq.s32 	%p291, %r79, 1;
	setp.eq.s32 	%p292, %r78, 1;
	and.pred  	%p293, %p291, %p292;
	selp.u32 	%r1103, 1, 0, %p293;
	add.s32 	%r1202, %r1201, %r1103;
	bra.uni 	$L__BB2_174;
$L__BB2_173:
	add.s32 	%r1202, %r1201, 2;
$L__BB2_174:
	or.b32  	%r1104, %r81, %r80;
	setp.eq.s32 	%p294, %r1104, 0;
	@%p294 bra 	$L__BB2_176;
	setp.eq.s32 	%p295, %r81, 1;
	setp.eq.s32 	%p296, %r80, 1;
	and.pred  	%p297, %p295, %p296;
	selp.u32 	%r1105, 1, 0, %p297;
	add.s32 	%r1203, %r1202, %r1105;
	bra.uni 	$L__BB2_177;
$L__BB2_176:
	add.s32 	%r1203, %r1202, 2;
$L__BB2_177:
	or.b32  	%r1106, %r83, %r82;
	setp.eq.s32 	%p298, %r1106, 0;
	@%p298 bra 	$L__BB2_179;
	setp.eq.s32 	%p299, %r83, 1;
	setp.eq.s32 	%p300, %r82, 1;
	and.pred  	%p301, %p299, %p300;
	selp.u32 	%r1107, 1, 0, %p301;
	add.s32 	%r1204, %r1203, %r1107;
	bra.uni 	$L__BB2_180;
$L__BB2_179:
	add.s32 	%r1204, %r1203, 2;
$L__BB2_180:
	or.b32  	%r1108, %r85, %r84;
	setp.eq.s32 	%p302, %r1108, 0;
	@%p302 bra 	$L__BB2_182;
	setp.eq.s32 	%p303, %r85, 1;
	setp.eq.s32 	%p304, %r84, 1;
	and.pred  	%p305, %p303, %p304;
	selp.u32 	%r1109, 1, 0, %p305;
	add.s32 	%r1205, %r1204, %r1109;
	bra.uni 	$L__BB2_183;
$L__BB2_182:
	add.s32 	%r1205, %r1204, 2;
$L__BB2_183:
	ld.param.u64 	%rd36, [_Z9KernelCGAPiS_S_S_P17curandStateXORWOWii_param_3];
	ld.param.u64 	%rd35, [_Z9KernelCGAPiS_S_S_P17curandStateXORWOWii_param_2];
	cvta.to.global.u64 	%rd2, %rd36;
	cvta.to.global.u64 	%rd3, %rd35;
	max.u32 	%r1112, %r201, %r1205;
	setp.gt.u32 	%p306, %r1112, %r1177;
	@%p306 bra 	$L__BB2_185;
	ld.param.u64 	%rd34, [_Z9KernelCGAPiS_S_S_P17curandStateXORWOWii_param_1];
	add.s64 	%rd28, %rd3, %rd15;
	st.global.u32 	[%rd28], %r86;
	ld.global.u32 	%r1116, [%rd1+4];
	st.global.u32 	[%rd28+4], %r1116;
	ld.global.u32 	%r1117, [%rd1+8];
	st.global.u32 	[%rd28+8], %r1117;
	ld.global.u32 	%r1118, [%rd1+12];
	st.global.u32 	[%rd28+12], %r1118;
	ld.global.u32 	%r1119, [%rd1+16];
	st.global.u32 	[%rd28+16], %r1119;
	ld.global.u32 	%r1120, [%rd1+20];
	st.global.u32 	[%rd28+20], %r1120;
	ld.global.u32 	%r1121, [%rd1+24];
	st.global.u32 	[%rd28+24], %r1121;
	ld.global.u32 	%r1122, [%rd1+28];
	st.global.u32 	[%rd28+28], %r1122;
	ld.global.u32 	%r1123, [%rd1+32];
	st.global.u32 	[%rd28+32], %r1123;
	ld.global.u32 	%r1124, [%rd1+36];
	st.global.u32 	[%rd28+36], %r1124;
	ld.global.u32 	%r1125, [%rd1+40];
	st.global.u32 	[%rd28+40], %r1125;
	ld.global.u32 	%r1126, [%rd1+44];
	st.global.u32 	[%rd28+44], %r1126;
	ld.global.u32 	%r1127, [%rd1+48];
	st.global.u32 	[%rd28+48], %r1127;
	ld.global.u32 	%r1128, [%rd1+52];
	st.global.u32 	[%rd28+52], %r1128;
	ld.global.u32 	%r1129, [%rd1+56];
	st.global.u32 	[%rd28+56], %r1129;
	ld.global.u32 	%r1130, [%rd1+60];
	st.global.u32 	[%rd28+60], %r1130;
	ld.global.u32 	%r1131, [%rd1+64];
	st.global.u32 	[%rd28+64], %r1131;
	ld.global.u32 	%r1132, [%rd1+68];
	st.global.u32 	[%rd28+68], %r1132;
	ld.global.u32 	%r1133, [%rd1+72];
	st.global.u32 	[%rd28+72], %r1133;
	ld.global.u32 	%r1134, [%rd1+76];
	st.global.u32 	[%rd28+76], %r1134;
	ld.global.u32 	%r1135, [%rd1+80];
	st.global.u32 	[%rd28+80], %r1135;
	ld.global.u32 	%r1136, [%rd1+84];
	st.global.u32 	[%rd28+84], %r1136;
	ld.global.u32 	%r1137, [%rd1+88];
	st.global.u32 	[%rd28+88], %r1137;
	ld.global.u32 	%r1138, [%rd1+92];
	st.global.u32 	[%rd28+92], %r1138;
	ld.global.u32 	%r1139, [%rd1+96];
	st.global.u32 	[%rd28+96], %r1139;
	ld.global.u32 	%r1140, [%rd1+100];
	st.global.u32 	[%rd28+100], %r1140;
	ld.global.u32 	%r1141, [%rd1+104];
	st.global.u32 	[%rd28+104], %r1141;
	ld.global.u32 	%r1142, [%rd1+108];
	st.global.u32 	[%rd28+108], %r1142;
	ld.global.u32 	%r1143, [%rd1+112];
	st.global.u32 	[%rd28+112], %r1143;
	ld.global.u32 	%r1144, [%rd1+116];
	st.global.u32 	[%rd28+116], %r1144;
	ld.global.u32 	%r1145, [%rd1+120];
	st.global.u32 	[%rd28+120], %r1145;
	ld.global.u32 	%r1146, [%rd1+124];
	st.global.u32 	[%rd28+124], %r1146;
	cvta.to.global.u64 	%rd29, %rd34;
	mul.wide.s32 	%rd30, %r7, 4;
	add.s64 	%rd31, %rd29, %rd30;
	ld.global.u32 	%r1147, [%rd31];
	add.s64 	%rd32, %rd2, %rd30;
	st.global.u32 	[%rd32], %r1147;
	bra.uni 	$L__BB2_188;
$L__BB2_185:
	max.u32 	%r1115, %r1177, %r1205;
	setp.gt.u32 	%p307, %r1115, %r201;
	@%p307 bra 	$L__BB2_187;
	add.s64 	%rd24, %rd3, %rd15;
	st.global.u32 	[%rd24], %r26;
	st.global.u32 	[%rd24+4], %r27;
	st.global.u32 	[%rd24+8], %r28;
	st.global.u32 	[%rd24+12], %r29;
	st.global.u32 	[%rd24+16], %r30;
	st.global.u32 	[%rd24+20], %r31;
	st.global.u32 	[%rd24+24], %r32;
	st.global.u32 	[%rd24+28], %r33;
	st.global.u32 	[%rd24+32], %r34;
	st.global.u32 	[%rd24+36], %r35;
	st.global.u32 	[%rd24+40], %r36;
	st.global.u32 	[%rd24+44], %r37;
	st.global.u32 	[%rd24+48], %r38;
	st.global.u32 	[%rd24+52], %r39;
	st.global.u32 	[%rd24+56], %r40;
	st.global.u32 	[%rd24+60], %r41;
	st.global.u32 	[%rd24+64], %r42;
	st.global.u32 	[%rd24+68], %r43;
	st.global.u32 	[%rd24+72], %r44;
	st.global.u32 	[%rd24+76], %r45;
	st.global.u32 	[%rd24+80], %r46;
	st.global.u32 	[%rd24+84], %r47;
	st.global.u32 	[%rd24+88], %r48;
	st.global.u32 	[%rd24+92], %r49;
	st.global.u32 	[%rd24+96], %r50;
	st.global.u32 	[%rd24+100], %r51;
	st.global.u32 	[%rd24+104], %r52;
	st.global.u32 	[%rd24+108], %r53;
	st.global.u32 	[%rd24+112], %r54;
	st.global.u32 	[%rd24+116], %r55;
	st.global.u32 	[%rd24+120], %r56;
	st.global.u32 	[%rd24+124], %r57;
	mul.wide.s32 	%rd25, %r7, 4;
	add.s64 	%rd26, %rd2, %rd25;
	st.global.u32 	[%rd26], %r201;
	bra.uni 	$L__BB2_188;
$L__BB2_187:
	add.s64 	%rd20, %rd3, %rd15;
	st.global.u32 	[%rd20], %r26;
	st.global.u32 	[%rd20+4], %r27;
	st.global.u32 	[%rd20+8], %r28;
	st.global.u32 	[%rd20+12], %r29;
	st.global.u32 	[%rd20+16], %r30;
	st.global.u32 	[%rd20+20], %r31;
	st.global.u32 	[%rd20+24], %r32;
	st.global.u32 	[%rd20+28], %r33;
	st.global.u32 	[%rd20+32], %r34;
	st.global.u32 	[%rd20+36], %r35;
	st.global.u32 	[%rd20+40], %r36;
	st.global.u32 	[%rd20+44], %r37;
	st.global.u32 	[%rd20+48], %r38;
	st.global.u32 	[%rd20+52], %r39;
	st.global.u32 	[%rd20+56], %r40;
	st.global.u32 	[%rd20+60], %r41;
	st.global.u32 	[%rd20+64], %r42;
	st.global.u32 	[%rd20+68], %r43;
	st.global.u32 	[%rd20+72], %r44;
	st.global.u32 	[%rd20+76], %r45;
	st.global.u32 	[%rd20+80], %r46;
	st.global.u32 	[%rd20+84], %r47;
	st.global.u32 	[%rd20+88], %r48;
	st.global.u32 	[%rd20+92], %r49;
	st.global.u32 	[%rd20+96], %r50;
	st.global.u32 	[%rd20+100], %r51;
	st.global.u32 	[%rd20+104], %r52;
	st.global.u32 	[%rd20+108], %r53;
	st.global.u32 	[%rd20+112], %r54;
	st.global.u32 	[%rd20+116], %r55;
	st.global.u32 	[%rd20+120], %r56;
	st.global.u32 	[%rd20+124], %r57;
	mul.wide.s32 	%rd21, %r7, 4;
	add.s64 	%rd22, %rd2, %rd21;
	st.global.u32 	[%rd22], %r201;
$L__BB2_188:
	ret;

}


// ===== COMPILED SASS (sm_100) =====

	.target	sm_100

	.elftype	@"ET_EXEC"


//--------------------- .note.nv.tkinfo           --------------------------
	.section	.note.nv.tkinfo,"",@"SHT_NOTE"
	.sectionflags	@"SHF_NOTE_NV_TKINFO"
	.tkinfo
        /*0018*/ 	.word	0x00000002
        /*0030*/ 	.string	""
        /*0030*/ 	.string	"ptxas"
        /*0030*/ 	.string	"Cuda compilation tools, release 13.0, V13.0.88"
        /*0030*/ 	.string	"Build cuda_13.0.r13.0/compiler.36424714_0"
        /*0030*/ 	.string	"-arch sm_100 -m 64 "



//--------------------- .note.nv.cuinfo           --------------------------
	.section	.note.nv.cuinfo,"",@"SHT_NOTE"
	.sectionflags	@"SHF_NOTE_NV_CUINFO"
        /*0018*/ 	.short	0x0002
        /*001a*/ 	.short	0x0064
        /*001c*/ 	.short	0x0082
	.zero		2


//--------------------- .nv.info                  --------------------------
	.section	.nv.info,"",@"SHT_CUDA_INFO"
	.align	4


	//----- nvinfo : EIATTR_REGCOUNT
	.align		4
        /*0000*/ 	.byte	0x04, 0x2f
        /*0002*/ 	.short	(.L_11 - .L_10)
	.align		4
.L_10:
        /*0004*/ 	.word	index@(_Z12setup_kernelP17curandStateXORWOWmii)
        /*0008*/ 	.word	0x0000001f


	//----- nvinfo : EIATTR_FRAME_SIZE
	.align		4
.L_11:
        /*000c*/ 	.byte	0x04, 0x11
        /*000e*/ 	.short	(.L_13 - .L_12)
	.align		4
.L_12:
        /*0010*/ 	.word	index@(_Z12setup_kernelP17curandStateXORWOWmii)
        /*0014*/ 	.word	0x00000000


	//----- nvinfo : EIATTR_REGCOUNT
	.align		4
.L_13:
        /*0018*/ 	.byte	0x04, 0x2f
        /*001a*/ 	.short	(.L_15 - .L_14)
	.align		4
.L_14:
        /*001c*/ 	.word	index@(_Z10KernelTestPfS_P17curandStateXORWOWii)
        /*0020*/ 	.word	0x0000001a


	//----- nvinfo : EIATTR_FRAME_SIZE
	.align		4
.L_15:
        /*0024*/ 	.byte	0x04, 0x11
        /*0026*/ 	.short	(.L_17 - .L_16)
	.align		4
.L_16:
        /*0028*/ 	.word	index@(_Z10KernelTestPfS_P17curandStateXORWOWii)
        /*002c*/ 	.word	0x00000018


	//----- nvinfo : EIATTR_REGCOUNT
	.align		4
.L_17:
        /*0030*/ 	.byte	0x04, 0x2f
        /*0032*/ 	.short	(.L_19 - .L_18)
	.align		4
.L_18:
        /*0034*/ 	.word	index@(_Z9KernelCGAPiS_S_S_P17curandStateXORWOWii)
        /*0038*/ 	.word	0x00000060


	//----- nvinfo : EIATTR_FRAME_SIZE
	.align		4
.L_19:
        /*003c*/ 	.byte	0x04, 0x11
        /*003e*/ 	.short	(.L_21 - .L_20)
	.align		4
.L_20:
        /*0040*/ 	.word	index@(_Z9KernelCGAPiS_S_S_P17curandStateXORWOWii)
        /*0044*/ 	.word	0x00000000


	//----- nvinfo : EIATTR_MIN_STACK_SIZE
	.align		4
.L_21:
        /*0048*/ 	.byte	0x04, 0x12
        /*004a*/ 	.short	(.L_23 - .L_22)
	.align		4
.L_22:
        /*004c*/ 	.word	index@(_Z9KernelCGAPiS_S_S_P17curandStateXORWOWii)
        /*0050*/ 	.word	0x00000000


	//----- nvinfo : EIATTR_MIN_STACK_SIZE
	.align		4
.L_23:
        /*0054*/ 	.byte	0x04, 0x12
        /*0056*/ 	.short	(.L_25 - .L_24)
	.align		4
.L_24:
        /*0058*/ 	.word	index@(_Z10KernelTestPfS_P17curandStateXORWOWii)
        /*005c*/ 	.word	0x00000018


	//----- nvinfo : EIATTR_MIN_STACK_SIZE
	.align		4
.L_25:
        /*0060*/ 	.byte	0x04, 0x12
        /*0062*/ 	.short	(.L_27 - .L_26)
	.align		4
.L_26:
        /*0064*/ 	.word	index@(_Z12setup_kernelP17curandStateXORWOWmii)
        /*0068*/ 	.word	0x00000000
.L_27:


//--------------------- .nv.compat                --------------------------
	.section	.nv.compat,"",@"SHT_CUDA_COMPAT_INFO"
	.align	4
        /*0000*/ 	.byte	0x02, 0x09, 0x00, 0x00, 0x02, 0x02, 0x01, 0x00, 0x02, 0x05, 0x05, 0x00, 0x03, 0x07, 0x01, 0x01
        /*0010*/ 	.byte	0x02, 0x03, 0x00, 0x00, 0x02, 0x06, 0x01, 0x00, 0x04, 0x0b, 0x08, 0x00, 0x01, 0x00, 0x00, 0x00
        /*0020*/ 	.byte	0x00, 0x00, 0x00, 0x00


//--------------------- .nv.info._Z9KernelCGAPiS_S_S_P17curandStateXORWOWii --------------------------
	.section	.nv.info._Z9KernelCGAPiS_S_S_P17curandStateXORWOWii,"",@"SHT_CUDA_INFO"
	.sectionflags	@""
	.align	4


	//----- nvinfo : EIATTR_CUDA_API_VERSION
	.align		4
        /*0000*/ 	.byte	0x04, 0x37
        /*0002*/ 	.short	(.L_29 - .L_28)
.L_28:
        /*0004*/ 	.word	0x00000082


	//----- nvinfo : EIATTR_KPARAM_INFO
	.align		4
.L_29:
        /*0008*/ 	.byte	0x04, 0x17
        /*000a*/ 	.short	(.L_31 - .L_30)
.L_30:
        /*000c*/ 	.word	0x00000000
        /*0010*/ 	.short	0x0006
        /*0012*/ 	.short	0x002c
        /*0014*/ 	.byte	0x00, 0xf0, 0x11, 0x00


	//----- nvinfo : EIATTR_KPARAM_INFO
	.align		4
.L_31:
        /*0018*/ 	.byte	0x04, 0x17
        /*001a*/ 	.short	(.L_33 - .L_32)
.L_32:
        /*001c*/ 	.word	0x00000000
        /*0020*/ 	.short	0x0005
        /*0022*/ 	.short	0x0028
        /*0024*/ 	.byte	0x00, 0xf0, 0x11, 0x00


	//----- nvinfo : EIATTR_KPARAM_INFO
	.align		4
.L_33:
        /*0028*/ 	.byte	0x04, 0x17
        /*002a*/ 	.short	(.L_35 - .L_34)
.L_34:
        /*002c*/ 	.word	0x00000000
        /*0030*/ 	.short	0x0004
        /*0032*/ 	.short	0x0020
        /*0034*/ 	.byte	0x00, 0xf5, 0x21, 0x00


	//----- nvinfo : EIATTR_KPARAM_INFO
	.align		4
.L_35:
        /*0038*/ 	.byte	0x04, 0x17
        /*003a*/ 	.short	(.L_37 - .L_36)
.L_36:
        /*003c*/ 	.word	0x00000000
        /*0040*/ 	.short	0x0003
        /*0042*/ 	.short	0x0018
        /*0044*/ 	.byte	0x00, 0xf5, 0x21, 0x00


	//----- nvinfo : EIATTR_KPARAM_INFO
	.align		4
.L_37:
        /*0048*/ 	.byte	0x04, 0x17
        /*004a*/ 	.short	(.L_39 - .L_38)
.L_38:
        /*004c*/ 	.word	0x00000000
        /*0050*/ 	.short	0x0002
        /*0052*/ 	.short	0x0010
        /*0054*/ 	.byte	0x00, 0xf5, 0x21, 0x00


	//----- nvinfo : EIATTR_KPARAM_INFO
	.align		4
.L_39:
        /*0058*/ 	.byte	0x04, 0x17
        /*005a*/ 	.short	(.L_41 - .L_40)
.L_40:
        /*005c*/ 	.word	0x00000000
        /*0060*/ 	.short	0x0001
        /*0062*/ 	.short	0x0008
        /*0064*/ 	.byte	0x00, 0xf5, 0x21, 0x00


	//----- nvinfo : EIATTR_KPARAM_INFO
	.align		4
.L_41:
        /*0068*/ 	.byte	0x04, 0x17
        /*006a*/ 	.short	(.L_43 - .L_42)
.L_42:
        /*006c*/ 	.word	0x00000000
        /*0070*/ 	.short	0x0000
        /*0072*/ 	.short	0x0000
        /*0074*/ 	.byte	0x00, 0xf5, 0x21, 0x00


	//----- nvinfo : EIATTR_SPARSE_MMA_MASK
	.align		4
.L_43:
        /*0078*/ 	.byte	0x03, 0x50
        /*007a*/ 	.short	0x0000


	//----- nvinfo : EIATTR_MAXREG_COUNT
	.align		4
        /*007c*/ 	.byte	0x03, 0x1b
        /*007e*/ 	.short	0x00ff


	//----- nvinfo : EIATTR_MERCURY_ISA_VERSION
	.align		4
        /*0080*/ 	.byte	0x03, 0x5f
        /*0082*/ 	.short	0x0101


	//----- nvinfo : EIATTR_VRC_CTA_INIT_COUNT
	.align		4
        /*0084*/ 	.byte	0x02, 0x4a
	.zero		1
	.zero		1


	//----- nvinfo : EIATTR_EXIT_INSTR_OFFSETS
	.align		4
        /*0088*/ 	.byte	0x04, 0x1c
        /*008a*/ 	.short	(.L_45 - .L_44)


	//   ....[0]....
.L_44:
        /*008c*/ 	.word	0x00006840


	//   ....[1]....
        /*0090*/ 	.word	0x00006ad0


	//   ....[2]....
        /*0094*/ 	.word	0x00006d30


	//----- nvinfo : EIATTR_INDIRECT_BRANCH_TARGETS
	.align		4
.L_45:
        /*0098*/ 	.byte	0x04, 0x34
        /*009a*/ 	.short	(.L_47 - .L_46)


	//   ....[0]....
.L_46:
        /*009c*/ 	.word	.L_x_74@srel
        /*00a0*/ 	.short	0x0
        /*00a2*/ 	.short	0x0
        /*00a4*/ 	.word	0x3
        /*00a8*/ 	.word	.L_x_75@srel
        /*00ac*/ 	.word	.L_x_76@srel
        /*00b0*/ 	.word	.L_x_77@srel


	//   ....[1]....
        /*00b4*/ 	.word	.L_x_78@srel
        /*00b8*/ 	.short	0x0
        /*00ba*/ 	.short	0x0
        /*00bc*/ 	.word	0x4
        /*00c0*/ 	.word	.L_x_79@srel
        /*00c4*/ 	.word	.L_x_80@srel
        /*00c8*/ 	.word	.L_x_81@srel
        /*00cc*/ 	.word	.L_x_77@srel


	//----- nvinfo : EIATTR_CRS_STACK_SIZE
	.align		4
.L_47:
        /*00d0*/ 	.byte	0x04, 0x1e
        /*00d2*/ 	.short	(.L_49 - .L_48)
.L_48:
        /*00d4*/ 	.word	0x00000000


	//----- nvinfo : EIATTR_CBANK_PARAM_SIZE
	.align		4
.L_49:
        /*00d8*/ 	.byte	0x03, 0x19
        /*00da*/ 	.short	0x0030


	//----- nvinfo : EIATTR_PARAM_CBANK
	.align		4
        /*00dc*/ 	.byte	0x04, 0x0a
        /*00de*/ 	.short	(.L_51 - .L_50)
	.align		4
.L_50:
        /*00e0*/ 	.word	index@(.nv.constant0._Z9KernelCGAPiS_S_S_P17curandStateXORWOWii)
        /*00e4*/ 	.short	0x0380
        /*00e6*/ 	.short	0x0030


	//----- nvinfo : EIATTR_SW_WAR
	.align		4
.L_51:
        /*00e8*/ 	.byte	0x04, 0x36
        /*00ea*/ 	.short	(.L_53 - .L_52)
.L_52:
        /*00ec*/ 	.word	0x00000008
.L_53:


//--------------------- .nv.info._Z10KernelTestPfS_P17curandStateXORWOWii --------------------------
	.section	.nv.info._Z10KernelTestPfS_P17curandStateXORWOWii,"",@"SHT_CUDA_INFO"
	.sectionflags	@""
	.align	4


	//----- nvinfo : EIATTR_CUDA_API_VERSION
	.align		4
        /*0000*/ 	.byte	0x04, 0x37
        /*0002*/ 	.short	(.L_55 - .L_54)
.L_54:
        /*0004*/ 	.word	0x00000082


	//----- nvinfo : EIATTR_KPARAM_INFO
	.align		4
.L_55:
        /*0008*/ 	.byte	0x04, 0x17
        /*000a*/ 	.short	(.L_57 - .L_56)
.L_56:
        /*000c*/ 	.word	0x00000000
        /*0010*/ 	.short	0x0004
        /*0012*/ 	.short	0x001c
        /*0014*/ 	.byte	0x00, 0xf0, 0x11, 0x00


	//----- nvinfo : EIATTR_KPARAM_INFO
	.align		4
.L_57:
        /*0018*/ 	.byte	0x04, 0x17
        /*001a*/ 	.short	(.L_59 - .L_58)
.L_58:
        /*001c*/ 	.word	0x00000000
        /*0020*/ 	.short	0x0003
        /*0022*/ 	.short	0x0018
        /*0024*/ 	.byte	0x00, 0xf0, 0x11, 0x00


	//----- nvinfo : EIATTR_KPARAM_INFO
	.align		4
.L_59:
        /*0028*/ 	.byte	0x04, 0x17
        /*002a*/ 	.short	(.L_61 - .L_60)
.L_60:
        /*002c*/ 	.word	0x00000000
        /*0030*/ 	.short	0x0002
        /*0032*/ 	.short	0x0010
        /*0034*/ 	.byte	0x00, 0xf5, 0x21, 0x00


	//----- nvinfo : EIATTR_KPARAM_INFO
	.align		4
.L_61:
        /*0038*/ 	.byte	0x04, 0x17
        /*003a*/ 	.short	(.L_63 - .L_62)
.L_62:
        /*003c*/ 	.word	0x00000000
        /*0040*/ 	.short	0x0001
        /*0042*/ 	.short	0x0008
        /*0044*/ 	.byte	0x00, 0xf5, 0x21, 0x00


	//----- nvinfo : EIATTR_KPARAM_INFO
	.align		4
.L_63:
        /*0048*/ 	.byte	0x04, 0x17
        /*004a*/ 	.short	(.L_65 - .L_64)
.L_64:
        /*004c*/ 	.word	0x00000000
        /*0050*/ 	.short	0x0000
        /*0052*/ 	.short	0x0000
        /*0054*/ 	.byte	0x00, 0xf5, 0x21, 0x00


	//----- nvinfo : EIATTR_SPARSE_MMA_MASK
	.align		4
.L_65:
        /*0058*/ 	.byte	0x03, 0x50
        /*005a*/ 	.short	0x0000


	//----- nvinfo : EIATTR_MAXREG_COUNT
	.align		4
        /*005c*/ 	.byte	0x03, 0x1b
        /*005e*/ 	.short	0x00ff


	//----- nvinfo : EIATTR_EXTERNS
	.align		4
        /*0060*/ 	.byte	0x04, 0x0f
        /*0062*/ 	.short	(.L_67 - .L_66)


	//   ....[0]....
	.align		4
.L_66:
        /*0064*/ 	.word	index@(vprintf)


	//----- nvinfo : EIATTR_MERCURY_ISA_VERSION
	.align		4
.L_67:
        /*0068*/ 	.byte	0x03, 0x5f
        /*006a*/ 	.short	0x0101


	//----- nvinfo : EIATTR_VRC_CTA_INIT_COUNT
	.align		4
        /*006c*/ 	.byte	0x02, 0x4a
	.zero		1
	.zero		1


	//----- nvinfo : EIATTR_SYSCALL_OFFSETS
	.align		4
        /*0070*/ 	.byte	0x04, 0x46
        /*0072*/ 	.short	(.L_69 - .L_68)


	//   ....[0]....
.L_68:
        /*0074*/ 	.word	0x00000340


	//----- nvinfo : EIATTR_EXIT_INSTR_OFFSETS
	.align		4
.L_69:
        /*0078*/ 	.byte	0x04, 0x1c
        /*007a*/ 	.short	(.L_71 - .L_70)


	//   ....[0]....
.L_70:
        /*007c*/ 	.word	0x00000350


	//----- nvinfo : EIATTR_CBANK_PARAM_SIZE
	.align		4
.L_71:
        /*0080*/ 	.byte	0x03, 0x19
        /*0082*/ 	.short	0x0020


	//----- nvinfo : EIATTR_PARAM_CBANK
	.align		4
        /*0084*/ 	.byte	0x04, 0x0a
        /*0086*/ 	.short	(.L_73 - .L_72)
	.align		4
.L_72:
        /*0088*/ 	.word	index@(.nv.constant0._Z10KernelTestPfS_P17curandStateXORWOWii)
        /*008c*/ 	.short	0x0380
        /*008e*/ 	.short	0x0020


	//----- nvinfo : EIATTR_SW_WAR
	.align		4
.L_73:
        /*0090*/ 	.byte	0x04, 0x36
        /*0092*/ 	.short	(.L_75 - .L_74)
.L_74:
        /*0094*/ 	.word	0x00000008
.L_75:


//--------------------- .nv.info._Z12setup_kernelP17curandStateXORWOWmii --------------------------
	.section	.nv.info._Z12setup_kernelP17curandStateXORWOWmii,"",@"SHT_CUDA_INFO"
	.sectionflags	@""
	.align	4


	//----- nvinfo : EIATTR_CUDA_API_VERSION
	.align		4
        /*0000*/ 	.byte	0x04, 0x37
        /*0002*/ 	.short	(.L_77 - .L_76)
.L_76:
        /*0004*/ 	.word	0x00000082


	//----- nvinfo : EIATTR_KPARAM_INFO
	.align		4
.L_77:
        /*0008*/ 	.byte	0x04, 0x17
        /*000a*/ 	.short	(.L_79 - .L_78)
.L_78:
        /*000c*/ 	.word	0x00000000
        /*0010*/ 	.short	0x0003
        /*0012*/ 	.short	0x0014
        /*0014*/ 	.byte	0x00, 0xf0, 0x11, 0x00


	//----- nvinfo : EIATTR_KPARAM_INFO
	.align		4
.L_79:
        /*0018*/ 	.byte	0x04, 0x17
        /*001a*/ 	.short	(.L_81 - .L_80)
.L_80:
        /*001c*/ 	.word	0x00000000
        /*0020*/ 	.short	0x0002
        /*0022*/ 	.short	0x0010
        /*0024*/ 	.byte	0x00, 0xf0, 0x11, 0x00


	//----- nvinfo : EIATTR_KPARAM_INFO
	.align		4
.L_81:
        /*0028*/ 	.byte	0x04, 0x17
        /*002a*/ 	.short	(.L_83 - .L_82)
.L_82:
        /*002c*/ 	.word	0x00000000
        /*0030*/ 	.short	0x0001
        /*0032*/ 	.short	0x0008
        /*0034*/ 	.byte	0x00, 0xf0, 0x21, 0x00


	//----- nvinfo : EIATTR_KPARAM_INFO
	.align		4
.L_83:
        /*0038*/ 	.byte	0x04, 0x17
        /*003a*/ 	.short	(.L_85 - .L_84)
.L_84:
        /*003c*/ 	.word	0x00000000
        /*0040*/ 	.short	0x0000
        /*0042*/ 	.short	0x0000
        /*0044*/ 	.byte	0x00, 0xf5, 0x21, 0x00


	//----- nvinfo : EIATTR_SPARSE_MMA_MASK
	.align		4
.L_85:
        /*0048*/ 	.byte	0x03, 0x50
        /*004a*/ 	.short	0x0000


	//----- nvinfo : EIATTR_MAXREG_COUNT
	.align		4
        /*004c*/ 	.byte	0x03, 0x1b
        /*004e*/ 	.short	0x00ff


	//----- nvinfo : EIATTR_MERCURY_ISA_VERSION
	.align		4
        /*0050*/ 	.byte	0x03, 0x5f
        /*0052*/ 	.short	0x0101


	//----- nvinfo : EIATTR_VRC_CTA_INIT_COUNT
	.align		4
        /*0054*/ 	.byte	0x02, 0x4a
	.zero		1
	.zero		1


	//----- nvinfo : EIATTR_EXIT_INSTR_OFFSETS
	.align		4
        /*0058*/ 	.byte	0x04, 0x1c
        /*005a*/ 	.short	(.L_87 - .L_86)


	//   ....[0]....
.L_86:
        /*005c*/ 	.word	0x00001060


	//----- nvinfo : EIATTR_CRS_STACK_SIZE
	.align		4
.L_87:
        /*0060*/ 	.byte	0x04, 0x1e
        /*0062*/ 	.short	(.L_89 - .L_88)
.L_88:
        /*0064*/ 	.word	0x00000000


	//----- nvinfo : EIATTR_CBANK_PARAM_SIZE
	.align		4
.L_89:
        /*0068*/ 	.byte	0x03, 0x19
        /*006a*/ 	.short	0x0018


	//----- nvinfo : EIATTR_PARAM_CBANK
	.align		4
        /*006c*/ 	.byte	0x04, 0x0a
        /*006e*/ 	.short	(.L_91 - .L_90)
	.align		4
.L_90:
        /*0070*/ 	.word	index@(.nv.constant0._Z12setup_kernelP17curandStateXORWOWmii)
        /*0074*/ 	.short	0x0380
        /*0076*/ 	.short	0x0018


	//----- nvinfo : EIATTR_SW_WAR
	.align		4
.L_91:
        /*0078*/ 	.byte	0x04, 0x36
        /*007a*/ 	.short	(.L_93 - .L_92)
.L_92:
        /*007c*/ 	.word	0x00000008
.L_93:


//--------------------- .nv.callgraph             --------------------------
	.section	.nv.callgraph,"",@"SHT_CUDA_CALLGRAPH"
	.align	4
	.sectionentsize	8
	.align		4
        /*0000*/ 	.word	0x00000000
	.align		4
        /*0004*/ 	.word	0xffffffff
	.align		4
        /*0008*/ 	.word	index@(_Z10KernelTestPfS_P17curandStateXORWOWii)
	.align		4
        /*000c*/ 	.word	index@(vprintf)
	.align		4
        /*0010*/ 	.word	0x00000000
	.align		4
        /*0014*/ 	.word	0xfffffffe
	.align		4
        /*0018*/ 	.word	0x00000000
	.align		4
        /*001c*/ 	.word	0xfffffffd
	.align		4
        /*0020*/ 	.word	0x00000000
	.align		4
        /*0024*/ 	.word	0xfffffffc


//--------------------- .nv.constant4             --------------------------
	.section	.nv.constant4,"a",@progbits
	.align	8
	.align		8
.nv.constant4:
        /*0000*/ 	.dword	precalc_xorwow_matrix
	.align		8
        /*0008*/ 	.dword	precalc_xorwow_offset_matrix
	.align		8
        /*0010*/ 	.dword	mrg32k3aM1
	.align		8
        /*0018*/ 	.dword	mrg32k3aM2
	.align		8
        /*0020*/ 	.dword	mrg32k3aM1SubSeq
	.align		8
        /*0028*/ 	.dword	mrg32k3aM2SubSeq
	.align		8
        /*0030*/ 	.dword	mrg32k3aM1Seq
	.align		8
        /*0038*/ 	.dword	mrg32k3aM2Seq
	.align		8
        /*0040*/ 	.dword	$str
	.align		8
        /*0048*/ 	.dword	vprintf


//--------------------- .nv.constant3             --------------------------
	.section	.nv.constant3,"a",@progbits
	.align	8
.nv.constant3:
	.type		__cr_lgamma_table,@object
	.size		__cr_lgamma_table,(.L_8 - __cr_lgamma_table)
__cr_lgamma_table:
        /*0000*/ 	.byte	0x00, 0x00, 0x00, 0x00, 0x00, 0x00, 0x00, 0x00, 0x00, 0x00, 0x00, 0x00, 0x00, 0x00, 0x00, 0x00
        /*0010*/ 	.byte	0xef, 0x39, 0xfa, 0xfe, 0x42, 0x2e, 0xe6, 0x3f, 0x02, 0x20, 0x2a, 0xfa, 0x0b, 0xab, 0xfc, 0x3f
        /*0020*/ 	.byte	0xf9, 0x2c, 0x92, 0x7c, 0xa7, 0x6c, 0x09, 0x40, 0xc9, 0x79, 0x44, 0x3c, 0x64, 0x26, 0x13, 0x40
        /*0030*/ 	.byte	0xca, 0x01, 0xcf, 0x3a, 0x27, 0x51, 0x1a, 0x40, 0x30, 0xcc, 0x2d, 0xf3, 0xe1, 0x0c, 0x21, 0x40
        /*0040*/ 	.byte	0x0d, 0xb7, 0xfc, 0x82, 0x8e, 0x35, 0x25, 0x40
.L_8:


//--------------------- .nv.constant2._Z9KernelCGAPiS_S_S_P17curandStateXORWOWii --------------------------
	.section	.nv.constant2._Z9KernelCGAPiS_S_S_P17curandStateXORWOWii,"a",@progbits
	.sectionflags	@""
	.align	4
.nv.constant2._Z9KernelCGAPiS_S_S_P17curandStateXORWOWii:
        /*0000*/ 	.byte	0xa0, 0x04, 0x00, 0x00, 0xe0, 0x02, 0x00, 0x00, 0xf0, 0x0b, 0x00, 0x00, 0x80, 0x08, 0x00, 0x00
        /*0010*/ 	.byte	0x50, 0x0a, 0x00, 0x00, 0xf0, 0x06, 0x00, 0x00, 0xf0, 0x0b, 0x00, 0x00


//--------------------- .text._Z9KernelCGAPiS_S_S_P17curandStateXORWOWii --------------------------
	.section	.text._Z9KernelCGAPiS_S_S_P17curandStateXORWOWii,"ax",@progbits
	.align	128
        .global         _Z9KernelCGAPiS_S_S_P17curandStateXORWOWii
        .type           _Z9KernelCGAPiS_S_S_P17curandStateXORWOWii,@function
        .size           _Z9KernelCGAPiS_S_S_P17curandStateXORWOWii,(.L_x_83 - _Z9KernelCGAPiS_S_S_P17curandStateXORWOWii)
        .other          _Z9KernelCGAPiS_S_S_P17curandStateXORWOWii,@"STO_CUDA_ENTRY STV_DEFAULT"
_Z9KernelCGAPiS_S_S_P17curandStateXORWOWii:
.text._Z9KernelCGAPiS_S_S_P17curandStateXORWOWii:
[----:B------:R-:W-:Y:S01]  /*0000*/  LDC R1, c[0x0][0x37c] ;  /* 0x0000df00ff017b82 */ /* 0x000fe20000000800 */
[----:B------:R-:W0:Y:S07]  /*0010*/  S2R R17, SR_TID.X ;  /* 0x0000000000117919 */ /* 0x000e2e0000002100 */
[----:B------:R-:W0:Y:S01]  /*0020*/  LDC.64 R8, c[0x0][0x3a8] ;  /* 0x0000ea00ff087b82 */ /* 0x000e220000000a00 */
[----:B------:R-:W1:Y:S01]  /*0030*/  LDCU.64 UR4, c[0x0][0x358] ;  /* 0x00006b00ff0477ac */ /* 0x000e620008000a00 */
[----:B------:R-:W0:Y:S01]  /*0040*/  S2R R3, SR_TID.Y ;  /* 0x0000000000037919 */ /* 0x000e220000002200 */
[----:B------:R-:W2:Y:S05]  /*0050*/  S2R R12, SR_TID.Z ;  /* 0x00000000000c7919 */ /* 0x000eaa0000002300 */
[----:B------:R-:W3:Y:S01]  /*0060*/  LDC.64 R44, c[0x0][0x3a0] ;  /* 0x0000e800ff2c7b82 */ /* 0x000ee20000000a00 */
[----:B0-----:R-:W-:-:S04]  /*0070*/  IMAD R18, R17, R8, R3 ;  /* 0x0000000811127224 */ /* 0x001fc800078e0203 */
[----:B--2---:R-:W-:-:S04]  /*0080*/  IMAD R0, R18, R9, R12 ;  /* 0x0000000912007224 */ /* 0x004fc800078e020c */
[----:B---3--:R-:W-:-:S05]  /*0090*/  IMAD.WIDE R44, R0, 0x30, R44 ;  /* 0x00000030002c7825 */ /* 0x008fca00078e022c */
[----:B-1----:R-:W2:Y:S04]  /*00a0*/  LDG.E.64 R42, desc[UR4][R44.64] ;  /* 0x000000042c2a7981 */ /* 0x002ea8000c1e1b00 */
[----:B------:R-:W3:Y:S04]  /*00b0*/  LDG.E.64 R4, desc[UR4][R44.64+0x10] ;  /* 0x000010042c047981 */ /* 0x000ee8000c1e1b00 */
[----:B------:R-:W4:Y:S04]  /*00c0*/  LDG.E.64 R6, desc[UR4][R44.64+0x8] ;  /* 0x000008042c067981 */ /* 0x000f28000c1e1b00 */
[----:B------:R0:W5:Y:S04]  /*00d0*/  LDG.E R2, desc[UR4][R44.64+0x20] ;  /* 0x000020042c027981 */ /* 0x000168000c1e1900 */
[----:B------:R0:W5:Y:S04]  /*00e0*/  LDG.E.64 R40, desc[UR4][R44.64+0x28] ;  /* 0x000028042c287981 */ /* 0x000168000c1e1b00 */
[----:B------:R0:W5:Y:S01]  /*00f0*/  LDG.E.64 R38, desc[UR4][R44.64+0x18] ;  /* 0x000018042c267981 */ /* 0x000162000c1e1b00 */
[----:B------:R-:W-:Y:S01]  /*0100*/  IMAD.MOV.U32 R70, RZ, RZ, 0x2f800000 ;  /* 0x2f800000ff467424 */ /* 0x000fe200078e00ff */
[----:B------:R-:W-:Y:S04]  /*0110*/  BSSY.RECONVERGENT B1, `(.L_x_0) ;  /* 0x00000cd000017945 */ /* 0x000fe80003800200 */
[----:B------:R-:W-:Y:S01]  /*0120*/  BSSY.RELIABLE B0, `(.L_x_1) ;  /* 0x00000b1000007945 */ /* 0x000fe20003800100 */
[----:B--2---:R-:W-:-:S04]  /*0130*/  SHF.R.U32.HI R10, RZ, 0x2, R43 ;  /* 0x00000002ff0a7819 */ /* 0x004fc8000001162b */
[----:B------:R-:W-:Y:S01]  /*0140*/  LOP3.LUT R10, R10, R43, RZ, 0x3c, !PT ;  /* 0x0000002b0a0a7212 */ /* 0x000fe200078e3cff */
[C---:B---3--:R-:W-:Y:S02]  /*0150*/  IMAD.SHL.U32 R14, R5.reuse, 0x10, RZ ;  /* 0x00000010050e7824 */ /* 0x048fe400078e00ff */
[----:B------:R-:W-:Y:S02]  /*0160*/  IMAD.MOV.U32 R21, RZ, RZ, R4 ;  /* 0x000000ffff157224 */ /* 0x000fe400078e0004 */
[----:B------:R-:W-:Y:S02]  /*0170*/  IMAD.SHL.U32 R11, R10, 0x2, RZ ;  /* 0x000000020a0b7824 */ /* 0x000fe400078e00ff */
[----:B----4-:R-:W-:Y:S02]  /*0180*/  IMAD.MOV.U32 R20, RZ, RZ, R7 ;  /* 0x000000ffff147224 */ /* 0x010fe400078e0007 */
[----:B------:R-:W-:Y:S01]  /*0190*/  IMAD.MOV.U32 R15, RZ, RZ, R6 ;  /* 0x000000ffff0f7224 */ /* 0x000fe200078e0006 */
[----:B------:R-:W-:Y:S01]  /*01a0*/  LOP3.LUT R11, R5, R14, R11, 0x96, !PT ;  /* 0x0000000e050b7212 */ /* 0x000fe200078e960b */
[----:B------:R-:W-:Y:S01]  /*01b0*/  VIADD R14, R42, 0x587c5 ;  /* 0x000587c52a0e7836 */ /* 0x000fe20000000000 */
[----:B------:R0:W-:Y:S02]  /*01c0*/  STG.E.64 desc[UR4][R44.64+0x8], R20 ;  /* 0x000008142c007986 */ /* 0x0001e4000c101b04 */
[----:B------:R-:W-:-:S02]  /*01d0*/  LOP3.LUT R11, R11, R10, RZ, 0x3c, !PT ;  /* 0x0000000a0b0b7212 */ /* 0x000fc400078e3cff */
[----:B------:R0:W-:Y:S03]  /*01e0*/  STG.E.64 desc[UR4][R44.64], R14 ;  /* 0x0000000e2c007986 */ /* 0x0001e6000c101b04 */
[----:B------:R-:W-:-:S05]  /*01f0*/  IMAD.IADD R10, R11, 0x1, R14 ;  /* 0x000000010b0a7824 */ /* 0x000fca00078e020e */
[----:B------:R-:W-:Y:S01]  /*0200*/  I2FP.F32.U32 R13, R10 ;  /* 0x0000000a000d7245 */ /* 0x000fe20000201000 */
[----:B------:R-:W-:-:S04]  /*0210*/  IMAD.MOV.U32 R10, RZ, RZ, R5 ;  /* 0x000000ffff0a7224 */ /* 0x000fc800078e0005 */
[----:B------:R-:W-:Y:S01]  /*0220*/  FFMA R13, R13, R70, 1.1641532182693481445e-10 ;  /* 0x2f0000000d0d7423 */ /* 0x000fe20000000046 */
[----:B------:R0:W-:Y:S03]  /*0230*/  STG.E.64 desc[UR4][R44.64+0x10], R10 ;  /* 0x0000100a2c007986 */ /* 0x0001e6000c101b04 */
[----:B------:R-:W-:Y:S01]  /*0240*/  FMUL R16, R13, 10 ;  /* 0x412000000d107820 */ /* 0x000fe20000400000 */
[----:B------:R-:W-:-:S05]  /*0250*/  IMAD R13, R17, R8, RZ ;  /* 0x00000008110d7224 */ /* 0x000fca00078e02ff */
[----:B------:R-:W1:Y:S02]  /*0260*/  F2I.FLOOR.NTZ R16, R16 ;  /* 0x0000001000107305 */ /* 0x000e640000207100 */
[----:B-1----:R-:W-:-:S13]  /*0270*/  ISETP.GT.AND P0, PT, R16, 0x1, PT ;  /* 0x000000011000780c */ /* 0x002fda0003f04270 */
[----:B0-----:R-:W-:Y:S05]  /*0280*/  @P0 BRA `(.L_x_2) ;  /* 0x0000000400000947 */ /* 0x001fea0003800000 */
[----:B------:R-:W-:-:S05]  /*0290*/  VIMNMX.U32 R10, PT, PT, R16, 0x2, PT ;  /* 0x00000002100a7848 */ /* 0x000fca0003fe0000 */
[----:B------:R-:W-:-:S04]  /*02a0*/  IMAD.SHL.U32 R10, R10, 0x4, RZ ;  /* 0x000000040a0a7824 */ /* 0x000fc800078e00ff */
[----:B------:R-:W0:Y:S02]  /*02b0*/  LDC R14, c[0x2][R10] ;  /* 0x008000000a0e7b82 */ /* 0x000e240000000800 */
[----:B0-----:R-:W-:-:S04]  /*02c0*/  SHF.R.S32.HI R15, RZ, 0x1f, R14 ;  /* 0x0000001fff0f7819 */ /* 0x001fc8000001140e */
.L_x_74:
[----:B------:R-:W-:Y:S05]  /*02d0*/  BRX R14 -0x2e0                                       (*"BRANCH_TARGETS .L_x_75,.L_x_76,.L_x_77"*) ;  /* 0xfffffffc0e487949 */ /* 0x000fea000383ffff */
.L_x_76:
[----:B------:R-:W-:Y:S05]  /*02e0*/  BREAK.RELIABLE B0 ;  /* 0x0000000000007942 */ /* 0x000fea0003800100 */
[----:B------:R-:W-:Y:S01]  /*02f0*/  IABS R16, R8 ;  /* 0x0000000800107213 */ /* 0x000fe20000000000 */
[----:B------:R-:W-:Y:S02]  /*0300*/  VIADD R10, R17, 0x1 ;  /* 0x00000001110a7836 */ /* 0x000fe40000000000 */
[----:B------:R-:W-:Y:S01]  /*0310*/  IMAD R3, R3, R9, R12 ;  /* 0x0000000903037224 */ /* 0x000fe200078e020c */
[----:B------:R-:W0:Y:S02]  /*0320*/  I2F.RP R13, R16 ;  /* 0x00000010000d7306 */ /* 0x000e240000209400 */
[----:B------:R-:W-:-:S02]  /*0330*/  IABS R18, R10 ;  /* 0x0000000a00127213 */ /* 0x000fc40000000000 */
[----:B------:R-:W-:-:S04]  /*0340*/  ISETP.GE.AND P2, PT, R10, RZ, PT ;  /* 0x000000ff0a00720c */ /* 0x000fc80003f46270 */
[----:B0-----:R-:W0:Y:S02]  /*0350*/  MUFU.RCP R13, R13 ;  /* 0x0000000d000d7308 */ /* 0x001e240000001000 */
[----:B0-----:R-:W-:-:S06]  /*0360*/  VIADD R14, R13, 0xffffffe ;  /* 0x0ffffffe0d0e7836 */ /* 0x001fcc0000000000 */
[----:B------:R0:W1:Y:S02]  /*0370*/  F2I.FTZ.U32.TRUNC.NTZ R15, R14 ;  /* 0x0000000e000f7305 */ /* 0x000064000021f000 */
[----:B0-----:R-:W-:Y:S02]  /*0380*/  IMAD.MOV.U32 R14, RZ, RZ, RZ ;  /* 0x000000ffff0e7224 */ /* 0x001fe400078e00ff */
[----:B-1----:R-:W-:-:S04]  /*0390*/  IMAD.MOV R19, RZ, RZ, -R15 ;  /* 0x000000ffff137224 */ /* 0x002fc800078e0a0f */
[----:B------:R-:W-:-:S04]  /*03a0*/  IMAD R17, R19, R16, RZ ;  /* 0x0000001013117224 */ /* 0x000fc800078e02ff */
[----:B------:R-:W-:-:S04]  /*03b0*/  IMAD.HI.U32 R15, R15, R17, R14 ;  /* 0x000000110f0f7227 */ /* 0x000fc800078e000e */
[----:B------:R-:W-:-:S04]  /*03c0*/  IMAD.MOV.U32 R17, RZ, RZ, R18 ;  /* 0x000000ffff117224 */ /* 0x000fc800078e0012 */
[----:B------:R-:W-:-:S04]  /*03d0*/  IMAD.HI.U32 R15, R15, R17, RZ ;  /* 0x000000110f0f7227 */ /* 0x000fc800078e00ff */
[----:B------:R-:W-:-:S04]  /*03e0*/  IMAD.MOV R15, RZ, RZ, -R15 ;  /* 0x000000ffff0f7224 */ /* 0x000fc800078e0a0f */
[----:B------:R-:W-:-:S05]  /*03f0*/  IMAD R13, R16, R15, R17 ;  /* 0x0000000f100d7224 */ /* 0x000fca00078e0211 */
[----:B------:R-:W-:-:S13]  /*0400*/  ISETP.GT.U32.AND P0, PT, R16, R13, PT ;  /* 0x0000000d1000720c */ /* 0x000fda0003f04070 */
[----:B------:R-:W-:Y:S01]  /*0410*/  @!P0 IMAD.IADD R13, R13, 0x1, -R16 ;  /* 0x000000010d0d8824 */ /* 0x000fe200078e0a10 */
[----:B------:R-:W-:-:S04]  /*0420*/  ISETP.NE.AND P0, PT, R8, RZ, PT ;  /* 0x000000ff0800720c */ /* 0x000fc80003f05270 */
[----:B------:R-:W-:-:S13]  /*0430*/  ISETP.GT.U32.AND P1, PT, R16, R13, PT ;  /* 0x0000000d1000720c */ /* 0x000fda0003f24070 */
[----:B------:R-:W-:-:S04]  /*0440*/  @!P1 IMAD.IADD R13, R13, 0x1, -R16 ;  /* 0x000000010d0d9824 */ /* 0x000fc800078e0a10 */
[----:B------:R-:W-:Y:S01]  /*0450*/  @!P2 IMAD.MOV R13, RZ, RZ, -R13 ;  /* 0x000000ffff0da224 */ /* 0x000fe200078e0a0d */
[----:B------:R-:W-:Y:S01]  /*0460*/  @!P0 LOP3.LUT R13, RZ, R8, RZ, 0x33, !PT ;  /* 0x00000008ff0d8212 */ /* 0x000fe200078e33ff */
[----:B------:R-:W-:-:S04]  /*0470*/  IMAD R8, R8, R9, RZ ;  /* 0x0000000908087224 */ /* 0x000fc800078e02ff */
[----:B------:R-:W-:Y:S01]  /*0480*/  IMAD R3, R13, R8, R3 ;  /* 0x000000080d037224 */ /* 0x000fe200078e0203 */
[----:B------:R-:W-:Y:S06]  /*0490*/  BRA `(.L_x_3) ;  /* 0x0000000800507947 */ /* 0x000fec0003800000 */
.L_x_75:
[----:B------:R-:W-:Y:S05]  /*04a0*/  BREAK.RELIABLE B0 ;  /* 0x0000000000007942 */ /* 0x000fea0003800100 */
[----:B------:R-:W-:Y:S01]  /*04b0*/  IABS R16, R8 ;  /* 0x0000000800107213 */ /* 0x000fe20000000000 */
[----:B------:R-:W-:Y:S01]  /*04c0*/  VIADD R10, R17, 0xffffffff ;  /* 0xffffffff110a7836 */ /* 0x000fe20000000000 */
[C---:B------:R-:W-:Y:S01]  /*04d0*/  ISETP.NE.AND P2, PT, R8.reuse, RZ, PT ;  /* 0x000000ff0800720c */ /* 0x040fe20003f45270 */
[----:B------:R-:W-:Y:S01]  /*04e0*/  IMAD.MOV.U32 R14, RZ, RZ, RZ ;  /* 0x000000ffff0e7224 */ /* 0x000fe200078e00ff */
[----:B------:R-:W0:Y:S01]  /*04f0*/  I2F.RP R13, R16 ;  /* 0x00000010000d7306 */ /* 0x000e220000209400 */
[-C--:B------:R-:W-:Y:S01]  /*0500*/  IMAD R12, R3, R9.reuse, R12 ;  /* 0x00000009030c7224 */ /* 0x080fe200078e020c */
[----:B------:R-:W-:Y:S01]  /*0510*/  IABS R18, R10 ;  /* 0x0000000a00127213 */ /* 0x000fe20000000000 */
[----:B------:R-:W-:Y:S01]  /*0520*/  IMAD R3, R8, R9, RZ ;  /* 0x0000000908037224 */ /* 0x000fe200078e02ff */
[----:B------:R-:W-:-:S04]  /*0530*/  ISETP.GE.AND P1, PT, R10, RZ, PT ;  /* 0x000000ff0a00720c */ /* 0x000fc80003f26270 */
[----:B0-----:R-:W0:Y:S02]  /*0540*/  MUFU.RCP R13, R13 ;  /* 0x0000000d000d7308 */ /* 0x001e240000001000 */
[----:B0-----:R-:W-:-:S06]  /*0550*/  VIADD R15, R13, 0xffffffe ;  /* 0x0ffffffe0d0f7836 */ /* 0x001fcc0000000000 */
[----:B------:R-:W0:Y:S02]  /*0560*/  F2I.FTZ.U32.TRUNC.NTZ R15, R15 ;  /* 0x0000000f000f7305 */ /* 0x000e24000021f000 */
[----:B0-----:R-:W-:-:S04]  /*0570*/  IMAD.MOV R19, RZ, RZ, -R15 ;  /* 0x000000ffff137224 */ /* 0x001fc800078e0a0f */
[----:B------:R-:W-:-:S04]  /*0580*/  IMAD R17, R19, R16, RZ ;  /* 0x0000001013117224 */ /* 0x000fc800078e02ff */
[----:B------:R-:W-:-:S04]  /*0590*/  IMAD.HI.U32 R17, R15, R17, R14 ;  /* 0x000000110f117227 */ /* 0x000fc800078e000e */
[----:B------:R-:W-:-:S04]  /*05a0*/  IMAD.MOV.U32 R14, RZ, RZ, R18 ;  /* 0x000000ffff0e7224 */ /* 0x000fc800078e0012 */
[----:B------:R-:W-:-:S04]  /*05b0*/  IMAD.HI.U32 R13, R17, R14, RZ ;  /* 0x0000000e110d7227 */ /* 0x000fc800078e00ff */
[----:B------:R-:W-:-:S04]  /*05c0*/  IMAD.MOV R13, RZ, RZ, -R13 ;  /* 0x000000ffff0d7224 */ /* 0x000fc800078e0a0d */
[----:B------:R-:W-:-:S05]  /*05d0*/  IMAD R13, R16, R13, R14 ;  /* 0x0000000d100d7224 */ /* 0x000fca00078e020e */
[----:B------:R-:W-:-:S13]  /*05e0*/  ISETP.GT.U32.AND P0, PT, R16, R13, PT ;  /* 0x0000000d1000720c */ /* 0x000fda0003f04070 */
[----:B------:R-:W-:-:S05]  /*05f0*/  @!P0 IMAD.IADD R13, R13, 0x1, -R16 ;  /* 0x000000010d0d8824 */ /* 0x000fca00078e0a10 */
[----:B------:R-:W-:-:S13]  /*0600*/  ISETP.GT.U32.AND P0, PT, R16, R13, PT ;  /* 0x0000000d1000720c */ /* 0x000fda0003f04070 */
[----:B------:R-:W-:-:S04]  /*0610*/  @!P0 IMAD.IADD R13, R13, 0x1, -R16 ;  /* 0x000000010d0d8824 */ /* 0x000fc800078e0a10 */
[----:B------:R-:W-:Y:S01]  /*0620*/  @!P1 IMAD.MOV R13, RZ, RZ, -R13 ;  /* 0x000000ffff0d9224 */ /* 0x000fe200078e0a0d */
[----:B------:R-:W-:-:S04]  /*0630*/  @!P2 LOP3.LUT R13, RZ, R8, RZ, 0x33, !PT ;  /* 0x00000008ff0da212 */ /* 0x000fc800078e33ff */
[----:B------:R-:W-:-:S04]  /*0640*/  SHF.R.S32.HI R15, RZ, 0x1f, R13 ;  /* 0x0000001fff0f7819 */ /* 0x000fc8000001140d */
[----:B------:R-:W-:-:S05]  /*0650*/  LOP3.LUT R10, R15, R8, RZ, 0xc0, !PT ;  /* 0x000000080f0a7212 */ /* 0x000fca00078ec0ff */
[----:B------:R-:W-:-:S04]  /*0660*/  IMAD.IADD R10, R13, 0x1, R10 ;  /* 0x000000010d0a7824 */ /* 0x000fc800078e020a */
[----:B------:R-:W-:Y:S01]  /*0670*/  IMAD R3, R3, R10, R12 ;  /* 0x0000000a03037224 */ /* 0x000fe200078e020c */
[----:B------:R-:W-:Y:S06]  /*0680*/  BRA `(.L_x_3) ;  /* 0x0000000400d47947 */ /* 0x000fec0003800000 */
.L_x_2:
[----:B------:R-:W-:-:S05]  /*0690*/  IMAD.MOV.U32 R15, RZ, RZ, -0x2 ;  /* 0xfffffffeff0f7424 */ /* 0x000fca00078e00ff */
[----:B------:R-:W-:-:S05]  /*06a0*/  VIADDMNMX.U32 R8, R16, R15, 0x3, PT ;  /* 0x0000000310087446 */ /* 0x000fca000380000f */
[----:B------:R-:W-:-:S04]  /*06b0*/  IMAD.SHL.U32 R8, R8, 0x4, RZ ;  /* 0x0000000408087824 */ /* 0x000fc800078e00ff */
[----:B------:R-:W0:Y:S02]  /*06c0*/  LDC R14, c[0x2][R8+0xc] ;  /* 0x00800300080e7b82 */ /* 0x000e240000000800 */
[----:B0-----:R-:W-:-:S04]  /*06d0*/  SHF.R.S32.HI R15, RZ, 0x1f, R14 ;  /* 0x0000001fff0f7819 */ /* 0x001fc8000001140e */
.L_x_78:
[----:B------:R-:W-:Y:S05]  /*06e0*/  BRX R14 -0x6f0                                       (*"BRANCH_TARGETS .L_x_79,.L_x_80,.L_x_81,.L_x_77"*) ;  /* 0xfffffff80e447949 */ /* 0x000fea000383ffff */
.L_x_81:
[----:B------:R-:W-:Y:S05]  /*06f0*/  BREAK.RELIABLE B0 ;  /* 0x0000000000007942 */ /* 0x000fea0003800100 */
[----:B------:R-:W-:Y:S01]  /*0700*/  IABS R15, R9 ;  /* 0x00000009000f7213 */ /* 0x000fe20000000000 */
[----:B------:R-:W-:Y:S02]  /*0710*/  VIADD R3, R12, 0x1 ;  /* 0x000000010c037836 */ /* 0x000fe40000000000 */
[----:B------:R-:W-:Y:S01]  /*0720*/  IMAD.MOV.U32 R12, RZ, RZ, RZ ;  /* 0x000000ffff0c7224 */ /* 0x000fe200078e00ff */
[----:B------:R-:W0:Y:S02]  /*0730*/  I2F.RP R8, R15 ;  /* 0x0000000f00087306 */ /* 0x000e240000209400 */
[----:B------:R-:W-:-:S06]  /*0740*/  ISETP.GE.AND P2, PT, R3, RZ, PT ;  /* 0x000000ff0300720c */ /* 0x000fcc0003f46270 */
[----:B0-----:R-:W0:Y:S02]  /*0750*/  MUFU.RCP R8, R8 ;  /* 0x0000000800087308 */ /* 0x001e240000001000 */
[----:B0-----:R-:W-:-:S06]  /*0760*/  VIADD R13, R8, 0xffffffe ;  /* 0x0ffffffe080d7836 */ /* 0x001fcc0000000000 */
[----:B------:R-:W0:Y:S02]  /*0770*/  F2I.FTZ.U32.TRUNC.NTZ R13, R13 ;  /* 0x0000000d000d7305 */ /* 0x000e24000021f000 */
[----:B0-----:R-:W-:-:S04]  /*0780*/  IMAD.MOV R10, RZ, RZ, -R13 ;  /* 0x000000ffff0a7224 */ /* 0x001fc800078e0a0d */
[----:B------:R-:W-:Y:S01]  /*0790*/  IMAD R17, R10, R15, RZ ;  /* 0x0000000f0a117224 */ /* 0x000fe200078e02ff */
[----:B------:R-:W-:-:S03]  /*07a0*/  IABS R10, R3 ;  /* 0x00000003000a7213 */ /* 0x000fc60000000000 */
[----:B------:R-:W-:-:S06]  /*07b0*/  IMAD.HI.U32 R12, R13, R17, R12 ;  /* 0x000000110d0c7227 */ /* 0x000fcc00078e000c */
        /* <DEDUP_REMOVED lines=9> */
[----:B------:R-:W-:-:S05]  /*0850*/  @!P0 LOP3.LUT R8, RZ, R9, RZ, 0x33, !PT ;  /* 0x00000009ff088212 */ /* 0x000fca00078e33ff */
[----:B------:R-:W-:Y:S01]  /*0860*/  IMAD R3, R18, R9, R8 ;  /* 0x0000000912037224 */ /* 0x000fe200078e0208 */
[----:B------:R-:W-:Y:S06]  /*0870*/  BRA `(.L_x_3) ;  /* 0x0000000400587947 */ /* 0x000fec0003800000 */
.L_x_79:
[----:B------:R-:W-:Y:S05]  /*0880*/  BREAK.RELIABLE B0 ;  /* 0x0000000000007942 */ /* 0x000fea0003800100 */
[----:B------:R-:W-:Y:S01]  /*0890*/  IABS R17, R9 ;  /* 0x0000000900117213 */ /* 0x000fe20000000000 */
[----:B------:R-:W-:Y:S01]  /*08a0*/  VIADD R3, R3, 0xffffffff ;  /* 0xffffffff03037836 */ /* 0x000fe20000000000 */
[----:B------:R-:W-:Y:S02]  /*08b0*/  ISETP.NE.AND P2, PT, R9, RZ, PT ;  /* 0x000000ff0900720c */ /* 0x000fe40003f45270 */
[----:B------:R-:W0:Y:S02]  /*08c0*/  I2F.RP R8, R17 ;  /* 0x0000001100087306 */ /* 0x000e240000209400 */
[----:B------:R-:W-:-:S06]  /*08d0*/  ISETP.GE.AND P1, PT, R3, RZ, PT ;  /* 0x000000ff0300720c */ /* 0x000fcc0003f26270 */
[----:B0-----:R-:W0:Y:S02]  /*08e0*/  MUFU.RCP R8, R8 ;  /* 0x0000000800087308 */ /* 0x001e240000001000 */
[----:B0-----:R-:W-:-:S06]  /*08f0*/  VIADD R14, R8, 0xffffffe ;  /* 0x0ffffffe080e7836 */ /* 0x001fcc0000000000 */
[----:B------:R0:W1:Y:S02]  /*0900*/  F2I.FTZ.U32.TRUNC.NTZ R15, R14 ;  /* 0x0000000e000f7305 */ /* 0x000064000021f000 */
[----:B0-----:R-:W-:Y:S02]  /*0910*/  IMAD.MOV.U32 R14, RZ, RZ, RZ ;  /* 0x000000ffff0e7224 */ /* 0x001fe400078e00ff */
[----:B-1----:R-:W-:-:S04]  /*0920*/  IMAD.MOV R10, RZ, RZ, -R15 ;  /* 0x000000ffff0a7224 */ /* 0x002fc800078e0a0f */
[----:B------:R-:W-:Y:S01]  /*0930*/  IMAD R19, R10, R17, RZ ;  /* 0x000000110a137224 */ /* 0x000fe200078e02ff */
[----:B------:R-:W-:-:S03]  /*0940*/  IABS R10, R3 ;  /* 0x00000003000a7213 */ /* 0x000fc60000000000 */
[----:B------:R-:W-:-:S06]  /*0950*/  IMAD.HI.U32 R19, R15, R19, R14 ;  /* 0x000000130f137227 */ /* 0x000fcc00078e000e */
        /* <DEDUP_REMOVED lines=11> */
[----:B------:R-:W-:Y:S02]  /*0a10*/  IMAD.IADD R8, R8, 0x1, R3 ;  /* 0x0000000108087824 */ /* 0x000fe400078e0203 */
[----:B------:R-:W-:-:S04]  /*0a20*/  IMAD R3, R13, R9, R12 ;  /* 0x000000090d037224 */ /* 0x000fc800078e020c */
[----:B------:R-:W-:Y:S01]  /*0a30*/  IMAD R3, R8, R9, R3 ;  /* 0x0000000908037224 */ /* 0x000fe200078e0203 */
[----:B------:R-:W-:Y:S06]  /*0a40*/  BRA `(.L_x_3) ;  /* 0x0000000000e47947 */ /* 0x000fec0003800000 */
.L_x_80:
        /* <DEDUP_REMOVED lines=12> */
[----:B------:R-:W-:Y:S01]  /*0b10*/  IABS R10, R3 ;  /* 0x00000003000a7213 */ /* 0x000fe20000000000 */
[----:B------:R-:W-:Y:S02]  /*0b20*/  IMAD R3, R13, R9, R12 ;  /* 0x000000090d037224 */ /* 0x000fe400078e020c */
        /* <DEDUP_REMOVED lines=9> */
[----:B------:R-:W-:-:S05]  /*0bc0*/  @!P2 LOP3.LUT R8, RZ, R9, RZ, 0x33, !PT ;  /* 0x00000009ff08a212 */ /* 0x000fca00078e33ff */
[----:B------:R-:W-:Y:S01]  /*0bd0*/  IMAD R3, R8, R9, R3 ;  /* 0x0000000908037224 */ /* 0x000fe200078e0203 */
[----:B------:R-:W-:Y:S06]  /*0be0*/  BRA `(.L_x_3) ;  /* 0x00000000007c7947 */ /* 0x000fec0003800000 */
.L_x_77:
[----:B------:R-:W-:Y:S01]  /*0bf0*/  ISETP.GE.AND P0, PT, R16, 0x6, PT ;  /* 0x000000061000780c */ /* 0x000fe20003f06270 */
[----:B------:R-:W-:-:S12]  /*0c00*/  IMAD.MOV.U32 R3, RZ, RZ, R0 ;  /* 0x000000ffff037224 */ /* 0x000fd800078e0000 */
[----:B------:R-:W-:Y:S05]  /*0c10*/  @!P0 BREAK.RELIABLE B0 ;  /* 0x0000000000008942 */ /* 0x000fea0003800100 */
[----:B------:R-:W-:Y:S05]  /*0c20*/  @!P0 BRA `(.L_x_3) ;  /* 0x00000000006c8947 */ /* 0x000fea0003800000 */
[----:B------:R-:W-:Y:S05]  /*0c30*/  BSYNC.RELIABLE B0 ;  /* 0x0000000000007941 */ /* 0x000fea0003800100 */
.L_x_1:
[----:B------:R-:W-:Y:S01]  /*0c40*/  IABS R15, R9 ;  /* 0x00000009000f7213 */ /* 0x000fe20000000000 */
[----:B------:R-:W-:Y:S01]  /*0c50*/  VIADD R3, R12, 0xffffffff ;  /* 0xffffffff0c037836 */ /* 0x000fe20000000000 */
[----:B------:R-:W-:Y:S01]  /*0c60*/  ISETP.NE.AND P2, PT, R9, RZ, PT ;  /* 0x000000ff0900720c */ /* 0x000fe20003f45270 */
        /* <DEDUP_REMOVED lines=19> */
[--C-:B------:R-:W-:Y:S01]  /*0da0*/  SHF.R.S32.HI R10, RZ, 0x1f, R8.reuse ;  /* 0x0000001fff0a7819 */ /* 0x100fe20000011408 */
[----:B------:R-:W-:-:S03]  /*0db0*/  IMAD R3, R18, R9, R8 ;  /* 0x0000000912037224 */ /* 0x000fc600078e0208 */
[----:B------:R-:W-:-:S05]  /*0dc0*/  LOP3.LUT R10, R10, R9, RZ, 0xc0, !PT ;  /* 0x000000090a0a7212 */ /* 0x000fca00078ec0ff */
[----:B------:R-:W-:-:S07]  /*0dd0*/  IMAD.IADD R3, R10, 0x1, R3 ;  /* 0x000000010a037824 */ /* 0x000fce00078e0203 */
.L_x_3:
[----:B------:R-:W-:Y:S05]  /*0de0*/  BSYNC.RECONVERGENT B1 ;  /* 0x0000000000017941 */ /* 0x000fea0003800200 */
.L_x_0:
[----:B------:R-:W-:Y:S05]  /*0df0*/  WARPSYNC.ALL ;  /* 0x0000000000007948 */ /* 0x000fea0003800000 */
[----:B------:R-:W-:Y:S01]  /*0e00*/  SHF.R.U32.HI R9, RZ, 0x2, R6 ;  /* 0x00000002ff097819 */ /* 0x000fe20000011606 */
[----:B------:R-:W-:Y:S01]  /*0e10*/  IMAD.SHL.U32 R49, R3, 0x20, RZ ;  /* 0x0000002003317824 */ /* 0x000fe200078e00ff */
[----:B------:R-:W-:Y:S01]  /*0e20*/  SHF.R.U32.HI R10, RZ, 0x2, R7 ;  /* 0x00000002ff0a7819 */ /* 0x000fe20000011607 */
[----:B------:R-:W0:Y:S01]  /*0e30*/  LDC.64 R46, c[0x0][0x380] ;  /* 0x0000e000ff2e7b82 */ /* 0x000e220000000a00 */
[----:B------:R-:W-:Y:S01]  /*0e40*/  LOP3.LUT R9, R9, R6, RZ, 0x3c, !PT ;  /* 0x0000000609097212 */ /* 0x000fe200078e3cff */
[----:B------:R-:W-:Y:S01]  /*0e50*/  IMAD.SHL.U32 R6, R11, 0x10, RZ ;  /* 0x000000100b067824 */ /* 0x000fe200078e00ff */
[----:B------:R-:W-:-:S03]  /*0e60*/  LOP3.LUT R10, R10, R7, RZ, 0x3c, !PT ;  /* 0x000000070a0a7212 */ /* 0x000fc600078e3cff */
[----:B------:R-:W-:-:S05]  /*0e70*/  IMAD.SHL.U32 R8, R9, 0x2, RZ ;  /* 0x0000000209087824 */ /* 0x000fca00078e00ff */
[----:B------:R-:W-:Y:S01]  /*0e80*/  LOP3.LUT R6, R11, R6, R8, 0x96, !PT ;  /* 0x000000060b067212 */ /* 0x000fe200078e9608 */
[----:B------:R-:W-:-:S03]  /*0e90*/  IMAD.SHL.U32 R8, R10, 0x2, RZ ;  /* 0x000000020a087824 */ /* 0x000fc600078e00ff */
[----:B------:R-:W-:Y:S02]  /*0ea0*/  LOP3.LUT R7, R6, R9, RZ, 0x3c, !PT ;  /* 0x0000000906077212 */ /* 0x000fe400078e3cff */
[----:B------:R-:W-:-:S03]  /*0eb0*/  SHF.R.U32.HI R9, RZ, 0x2, R4 ;  /* 0x00000002ff097819 */ /* 0x000fc60000011604 */
[----:B------:R-:W-:Y:S01]  /*0ec0*/  IMAD.SHL.U32 R6, R7, 0x10, RZ ;  /* 0x0000001007067824 */ /* 0x000fe200078e00ff */
[----:B------:R-:W-:Y:S01]  /*0ed0*/  LOP3.LUT R9, R9, R4, RZ, 0x3c, !PT ;  /* 0x0000000409097212 */ /* 0x000fe200078e3cff */
[----:B0-----:R-:W-:-:S03]  /*0ee0*/  IMAD.WIDE R48, R49, 0x4, R46 ;  /* 0x0000000431307825 */ /* 0x001fc600078e022e */
[----:B------:R-:W-:Y:S02]  /*0ef0*/  LOP3.LUT R31, R7, R6, R8, 0x96, !PT ;  /* 0x00000006071f7212 */ /* 0x000fe400078e9608 */
[----:B------:R-:W-:Y:S01]  /*0f00*/  SHF.R.U32.HI R8, RZ, 0x2, R5 ;  /* 0x00000002ff087819 */ /* 0x000fe20000011605 */
[----:B------:R-:W-:Y:S01]  /*0f10*/  IMAD.SHL.U32 R6, R9, 0x2, RZ ;  /* 0x0000000209067824 */ /* 0x000fe200078e00ff */
[----:B------:R-:W-:Y:S01]  /*0f20*/  LOP3.LUT R31, R31, R10, RZ, 0x3c, !PT ;  /* 0x0000000a1f1f7212 */ /* 0x000fe200078e3cff */
[----:B------:R-:W2:Y:S01]  /*0f30*/  LDG.E R68, desc[UR4][R48.64] ;  /* 0x0000000430447981 */ /* 0x000ea2000c1e1900 */
[----:B------:R-:W-:-:S03]  /*0f40*/  LOP3.LUT R8, R8, R5, RZ, 0x3c, !PT ;  /* 0x0000000508087212 */ /* 0x000fc600078e3cff */
[----:B------:R-:W-:Y:S01]  /*0f50*/  IMAD.SHL.U32 R4, R31, 0x10, RZ ;  /* 0x000000101f047824 */ /* 0x000fe200078e00ff */
[----:B------:R-:W3:Y:S01]  /*0f60*/  LDG.E R67, desc[UR4][R48.64+0x4] ;  /* 0x0000040430437981 */ /* 0x000ee2000c1e1900 */
[----:B------:R-:W-:-:S03]  /*0f70*/  IMAD.SHL.U32 R5, R8, 0x2, RZ ;  /* 0x0000000208057824 */ /* 0x000fc600078e00ff */
[----:B------:R-:W-:Y:S01]  /*0f80*/  LOP3.LUT R4, R31, R4, R6, 0x96, !PT ;  /* 0x000000041f047212 */ /* 0x000fe200078e9606 */
[----:B------:R-:W4:Y:S01]  /*0f90*/  LDG.E R66, desc[UR4][R48.64+0x8] ;  /* 0x0000080430427981 */ /* 0x000f22000c1e1900 */
[----:B------:R-:W-:Y:S02]  /*0fa0*/  SHF.R.U32.HI R6, RZ, 0x2, R11 ;  /* 0x00000002ff067819 */ /* 0x000fe4000001160b */
[----:B------:R-:W-:Y:S01]  /*0fb0*/  LOP3.LUT R29, R4, R9, RZ, 0x3c, !PT ;  /* 0x00000009041d7212 */ /* 0x000fe200078e3cff */
[----:B------:R-:W4:Y:S01]  /*0fc0*/  LDG.E R65, desc[UR4][R48.64+0xc] ;  /* 0x00000c0430417981 */ /* 0x000f22000c1e1900 */
[----:B------:R-:W-:-:S03]  /*0fd0*/  LOP3.LUT R6, R6, R11, RZ, 0x3c, !PT ;  /* 0x0000000b06067212 */ /* 0x000fc600078e3cff */
[C---:B------:R-:W-:Y:S01]  /*0fe0*/  IMAD.SHL.U32 R4, R29.reuse, 0x10, RZ ;  /* 0x000000101d047824 */ /* 0x040fe200078e00ff */
[----:B------:R-:W4:Y:S04]  /*0ff0*/  LDG.E R64, desc[UR4][R48.64+0x10] ;  /* 0x0000100430407981 */ /* 0x000f28000c1e1900 */
[----:B------:R-:W-:Y:S01]  /*1000*/  LOP3.LUT R5, R29, R4, R5, 0x96, !PT ;  /* 0x000000041d057212 */ /* 0x000fe200078e9605 */
[----:B------:R-:W4:Y:S03]  /*1010*/  LDG.E R63, desc[UR4][R48.64+0x14] ;  /* 0x00001404303f7981 */ /* 0x000f26000c1e1900 */
[----:B------:R-:W-:Y:S01]  /*1020*/  LOP3.LUT R87, R5, R8, RZ, 0x3c, !PT ;  /* 0x0000000805577212 */ /* 0x000fe200078e3cff */
[----:B------:R-:W-:Y:S01]  /*1030*/  IMAD.SHL.U32 R5, R6, 0x2, RZ ;  /* 0x0000000206057824 */ /* 0x000fe200078e00ff */
[----:B------:R-:W-:Y:S01]  /*1040*/  SHF.R.U32.HI R8, RZ, 0x2, R7 ;  /* 0x00000002ff087819 */ /* 0x000fe20000011607 */
[----:B------:R-:W4:Y:S02]  /*1050*/  LDG.E R62, desc[UR4][R48.64+0x18] ;  /* 0x00001804303e7981 */ /* 0x000f24000c1e1900 */
[C---:B------:R-:W-:Y:S01]  /*1060*/  IMAD.SHL.U32 R4, R87.reuse, 0x10, RZ ;  /* 0x0000001057047824 */ /* 0x040fe200078e00ff */
[----:B------:R-:W-:Y:S01]  /*1070*/  LOP3.LUT R8, R8, R7, RZ, 0x3c, !PT ;  /* 0x0000000708087212 */ /* 0x000fe200078e3cff */
[----:B------:R-:W4:Y:S03]  /*1080*/  LDG.E R61, desc[UR4][R48.64+0x1c] ;  /* 0x00001c04303d7981 */ /* 0x000f26000c1e1900 */
        /* <DEDUP_REMOVED lines=28> */
[----:B------:R-:W-:Y:S01]  /*1250*/  UMOV UR6, 0x9999999a ;  /* 0x9999999a00067882 */ /* 0x000fe20000000000 */
[----:B------:R-:W-:Y:S01]  /*1260*/  UMOV UR7, 0x3fa99999 ;  /* 0x3fa9999900077882 */ /* 0x000fe20000000000 */
[----:B------:R-:W4:Y:S01]  /*1270*/  LDG.E R30, desc[UR4][R48.64+0x4c] ;  /* 0x00004c04301e7981 */ /* 0x000f22000c1e1900 */
        /* <DEDUP_REMOVED lines=13> */
[----:B------:R-:W-:Y:S01]  /*1350*/  IMAD.SHL.U32 R4, R73, 0x10, RZ ;  /* 0x0000001049047824 */ /* 0x000fe200078e00ff */
[----:B------:R-:W-:-:S04]  /*1360*/  LOP3.LUT R6, R6, R11, RZ, 0x3c, !PT ;  /* 0x0000000b06067212 */ /* 0x000fc800078e3cff */
[----:B------:R-:W-:-:S04]  /*1370*/  LOP3.LUT R5, R73, R4, R5, 0x96, !PT ;  /* 0x0000000449057212 */ /* 0x000fc800078e9605 */
[----:B------:R-:W-:Y:S01]  /*1380*/  LOP3.LUT R75, R5, R8, RZ, 0x3c, !PT ;  /* 0x00000008054b7212 */ /* 0x000fe200078e3cff */
[----:B------:R-:W-:Y:S01]  /*1390*/  IMAD.SHL.U32 R5, R6, 0x2, RZ ;  /* 0x0000000206057824 */ /* 0x000fe200078e00ff */
[----:B------:R-:W-:-:S03]  /*13a0*/  SHF.R.U32.HI R8, RZ, 0x2, R85 ;  /* 0x00000002ff087819 */ /* 0x000fc60000011655 */
        /* <DEDUP_REMOVED lines=44> */
[----:B------:R-:W-:Y:S01]  /*1670*/  LOP3.LUT R5, R57, R4, R5, 0x96, !PT ;  /* 0x0000000439057212 */ /* 0x000fe200078e9605 */
[----:B------:R-:W-:-:S03]  /*1680*/  IMAD.SHL.U32 R3, R6, 0x2, RZ ;  /* 0x0000000206037824 */ /* 0x000fc600078e00ff */
[----:B------:R-:W-:Y:S02]  /*1690*/  LOP3.LUT R21, R5, R8, RZ, 0x3c, !PT ;  /* 0x0000000805157212 */ /* 0x000fe400078e3cff */
[----:B------:R-:W-:-:S03]  /*16a0*/  SHF.R.U32.HI R8, RZ, 0x2, R23 ;  /* 0x00000002ff087819 */ /* 0x000fc60000011617 */
[----:B------:R-:W-:Y:S01]  /*16b0*/  IMAD.SHL.U32 R4, R21, 0x10, RZ ;  /* 0x0000001015047824 */ /* 0x000fe200078e00ff */
[----:B------:R-:W-:-:S04]  /*16c0*/  LOP3.LUT R8, R8, R23, RZ, 0x3c, !PT ;  /* 0x0000001708087212 */ /* 0x000fc800078e3cff */
[----:B------:R-:W-:-:S04]  /*16d0*/  LOP3.LUT R3, R21, R4, R3, 0x96, !PT ;  /* 0x0000000415037212 */ /* 0x000fc800078e9603 */
[----:B------:R-:W-:Y:S01]  /*16e0*/  LOP3.LUT R19, R3, R6, RZ, 0x3c, !PT ;  /* 0x0000000603137212 */ /* 0x000fe200078e3cff */
[----:B------:R-:W-:-:S04]  /*16f0*/  IMAD.SHL.U32 R3, R8, 0x2, RZ ;  /* 0x0000000208037824 */ /* 0x000fc800078e00ff */
[----:B------:R-:W-:Y:S01]  /*1700*/  IMAD.SHL.U32 R4, R19, 0x10, RZ ;  /* 0x0000001013047824 */ /* 0x000fe200078e00ff */
[----:B------:R-:W-:-:S04]  /*1710*/  SHF.R.U32.HI R6, RZ, 0x2, R81 ;  /* 0x00000002ff067819 */ /* 0x000fc80000011651 */
[----:B------:R-:W-:Y:S02]  /*1720*/  LOP3.LUT R3, R19, R4, R3, 0x96, !PT ;  /* 0x0000000413037212 */ /* 0x000fe400078e9603 */
[----:B------:R-:W-:Y:S02]  /*1730*/  LOP3.LUT R6, R6, R81, RZ, 0x3c, !PT ;  /* 0x0000005106067212 */ /* 0x000fe400078e3cff */
[----:B------:R-:W-:-:S03]  /*1740*/  LOP3.LUT R15, R3, R8, RZ, 0x3c, !PT ;  /* 0x00000008030f7212 */ /* 0x000fc600078e3cff */
[----:B------:R-:W-:Y:S02]  /*1750*/  IMAD.SHL.U32 R3, R6, 0x2, RZ ;  /* 0x0000000206037824 */ /* 0x000fe400078e00ff */
        /* <DEDUP_REMOVED lines=18> */
[----:B------:R-:W-:-:S05]  /*1880*/  IMAD.SHL.U32 R4, R3, 0x10, RZ ;  /* 0x0000001003047824 */ /* 0x000fca00078e00ff */
[----:B------:R-:W-:Y:S02]  /*1890*/  LOP3.LUT R5, R3, R4, R5, 0x96, !PT ;  /* 0x0000000403057212 */ /* 0x000fe400078e9605 */
[----:B------:R-:W-:Y:S02]  /*18a0*/  SHF.R.U32.HI R4, RZ, 0x2, R15 ;  /* 0x00000002ff047819 */ /* 0x000fe4000001160f */
        /* <DEDUP_REMOVED lines=55> */
[----:B------:R-:W-:Y:S02]  /*1c20*/  LOP3.LUT R71, R4, R33, RZ, 0x3c, !PT ;  /* 0x0000002104477212 */ /* 0x000fe400078e3cff */
[----:B------:R-:W-:Y:S01]  /*1c30*/  SHF.R.U32.HI R6, RZ, 0x2, R53 ;  /* 0x00000002ff067819 */ /* 0x000fe20000011635 */
[----:B------:R-:W-:Y:S01]  /*1c40*/  IMAD.SHL.U32 R5, R55, 0x2, RZ ;  /* 0x0000000237057824 */ /* 0x000fe200078e00ff */
[----:B------:R-:W-:Y:S01]  /*1c50*/  SHF.R.U32.HI R89, RZ, 0x2, R80 ;  /* 0x00000002ff597819 */ /* 0x000fe20000011650 */
[C---:B------:R-:W-:Y:S01]  /*1c60*/  IMAD.SHL.U32 R4, R71.reuse, 0x10, RZ ;  /* 0x0000001047047824 */ /* 0x040fe200078e00ff */
[----:B------:R-:W-:Y:S01]  /*1c70*/  LOP3.LUT R6, R6, R53, RZ, 0x3c, !PT ;  /* 0x0000003506067212 */ /* 0x000fe200078e3cff */
[----:B------:R-:W4:Y:S03]  /*1c80*/  LDG.E R33, desc[UR4][R48.64+0x40] ;  /* 0x0000400430217981 */ /* 0x000f26000c1e1900 */
        /* <DEDUP_REMOVED lines=10> */
[----:B------:R-:W-:-:S04]  /*1d30*/  LOP3.LUT R89, R89, R80, RZ, 0x3c, !PT ;  /* 0x0000005059597212 */ /* 0x000fc800078e3cff */
[----:B------:R-:W-:-:S04]  /*1d40*/  LOP3.LUT R4, R76, R5, R4, 0x96, !PT ;  /* 0x000000054c047212 */ /* 0x000fc800078e9604 */
[----:B------:R-:W-:Y:S01]  /*1d50*/  LOP3.LUT R78, R4, R55, RZ, 0x3c, !PT ;  /* 0x00000037044e7212 */ /* 0x000fe200078e3cff */
[----:B------:R-:W-:-:S04]  /*1d60*/  IMAD.SHL.U32 R4, R89, 0x2, RZ ;  /* 0x0000000259047824 */ /* 0x000fc800078e00ff */
[----:B------:R-:W-:Y:S01]  /*1d70*/  IMAD.SHL.U32 R5, R78, 0x10, RZ ;  /* 0x000000104e057824 */ /* 0x000fe200078e00ff */
[----:B------:R-:W-:-:S04]  /*1d80*/  IADD3 R7, PT, PT, R42, 0xb0f8a, R7 ;  /* 0x000b0f8a2a077810 */ /* 0x000fc80007ffe007 */
[----:B------:R-:W-:Y:S02]  /*1d90*/  LOP3.LUT R4, R78, R5, R4, 0x96, !PT ;  /* 0x000000054e047212 */ /* 0x000fe400078e9604 */
[----:B------:R-:W-:Y:S02]  /*1da0*/  SHF.R.U32.HI R6, RZ, 0x2, R71 ;  /* 0x00000002ff067819 */ /* 0x000fe40000011647 */
[----:B------:R-:W-:Y:S02]  /*1db0*/  LOP3.LUT R74, R4, R89, RZ, 0x3c, !PT ;  /* 0x00000059044a7212 */ /* 0x000fe400078e3cff */
[----:B------:R-:W-:Y:S02]  /*1dc0*/  IADD3 R4, PT, PT, R42, 0x10974f, R31 ;  /* 0x0010974f2a047810 */ /* 0x000fe40007ffe01f */
[----:B------:R-:W-:Y:S02]  /*1dd0*/  I2FP.F32.U32 R7, R7 ;  /* 0x0000000700077245 */ /* 0x000fe40000201000 */
[----:B------:R-:W-:Y:S01]  /*1de0*/  LOP3.LUT R89, R6, R71, RZ, 0x3c, !PT ;  /* 0x0000004706597212 */ /* 0x000fe200078e3cff */
[----:B------:R-:W-:Y:S01]  /*1df0*/  IMAD.SHL.U32 R55, R74, 0x10, RZ ;  /* 0x000000104a377824 */ /* 0x000fe200078e00ff */
[----:B------:R-:W-:Y:S01]  /*1e00*/  I2FP.F32.U32 R5, R4 ;  /* 0x0000000400057245 */ /* 0x000fe20000201000 */
[-C--:B------:R-:W-:Y:S01]  /*1e10*/  FFMA R7, R7, R70.reuse, 1.1641532182693481445e-10 ;  /* 0x2f00000007077423 */ /* 0x080fe20000000046 */
[----:B------:R-:W-:Y:S01]  /*1e20*/  SHF.R.U32.HI R10, RZ, 0x2, R69 ;  /* 0x00000002ff0a7819 */ /* 0x000fe20000011645 */
[----:B------:R-:W-:Y:S01]  /*1e30*/  IMAD.SHL.U32 R4, R89, 0x2, RZ ;  /* 0x0000000259047824 */ /* 0x000fe200078e00ff */
[----:B------:R-:W4:Y:S01]  /*1e40*/  LDG.E R31, desc[UR4][R48.64+0x48] ;  /* 0x00004804301f7981 */ /* 0x000f22000c1e1900 */
[----:B------:R-:W-:-:S02]  /*1e50*/  FFMA R5, R5, R70, 1.1641532182693481445e-10 ;  /* 0x2f00000005057423 */ /* 0x000fc40000000046 */
[----:B------:R-:W0:Y:S01]  /*1e60*/  F2F.F64.F32 R6, R7 ;  /* 0x0000000700067310 */ /* 0x000e220000201800 */
[----:B------:R-:W-:Y:S02]  /*1e70*/  LOP3.LUT R8, R74, R55, R4, 0x96, !PT ;  /* 0x000000374a087212 */ /* 0x000fe400078e9604 */
[----:B------:R-:W-:-:S05]  /*1e80*/  LOP3.LUT R10, R10, R69, RZ, 0x3c, !PT ;  /* 0x000000450a0a7212 */ /* 0x000fca00078e3cff */
[----:B------:R-:W1:Y:S01]  /*1e90*/  F2F.F64.F32 R4, R5 ;  /* 0x0000000500047310 */ /* 0x000e620000201800 */
[----:B------:R-:W-:Y:S02]  /*1ea0*/  LOP3.LUT R89, R8, R89, RZ, 0x3c, !PT ;  /* 0x0000005908597212 */ /* 0x000fe400078e3cff */
[----:B------:R-:W-:Y:S01]  /*1eb0*/  IADD3 R29, PT, PT, R42, 0x161f14, R29 ;  /* 0x00161f142a1d7810 */ /* 0x000fe20007ffe01d */
[----:B------:R-:W-:Y:S02]  /*1ec0*/  IMAD.SHL.U32 R14, R10, 0x2, RZ ;  /* 0x000000020a0e7824 */ /* 0x000fe400078e00ff */
[C---:B------:R-:W-:Y:S01]  /*1ed0*/  IMAD.SHL.U32 R8, R89.reuse, 0x10, RZ ;  /* 0x0000001059087824 */ /* 0x040fe200078e00ff */
[----:B------:R-:W-:Y:S01]  /*1ee0*/  I2FP.F32.U32 R29, R29 ;  /* 0x0000001d001d7245 */ /* 0x000fe20000201000 */
[----:B0-----:R-:W-:Y:S01]  /*1ef0*/  DSETP.GEU.AND P6, PT, R6, UR6, PT ;  /* 0x0000000606007e2a */ /* 0x001fe2000bfce000 */
[----:B------:R-:W-:Y:S02]  /*1f00*/  SHF.R.U32.HI R7, RZ, 0x2, R76 ;  /* 0x00000002ff077819 */ /* 0x000fe4000001164c */
[----:B------:R-:W-:Y:S01]  /*1f10*/  LOP3.LUT R55, R89, R8, R14, 0x96, !PT ;  /* 0x0000000859377212 */ /* 0x000fe200078e960e */
[----:B-1----:R-:W-:Y:S01]  /*1f20*/  DSETP.GEU.AND P0, PT, R4, UR6, PT ;  /* 0x0000000604007e2a */ /* 0x002fe2000bf0e000 */
[----:B------:R-:W-:Y:S01]  /*1f30*/  FFMA R4, R29, R70, 1.1641532182693481445e-10 ;  /* 0x2f0000001d047423 */ /* 0x000fe20000000046 */
[----:B------:R-:W-:Y:S01]  /*1f40*/  LOP3.LUT R7, R7, R76, RZ, 0x3c, !PT ;  /* 0x0000004c07077212 */ /* 0x000fe200078e3cff */
[----:B------:R-:W4:Y:S01]  /*1f50*/  LDG.E R29, desc[UR4][R48.64+0x50] ;  /* 0x00005004301d7981 */ /* 0x000f22000c1e1900 */
[----:B------:R-:W-:-:S02]  /*1f60*/  LOP3.LUT R55, R55, R10, RZ, 0x3c, !PT ;  /* 0x0000000a37377212 */ /* 0x000fc400078e3cff */
[----:B------:R-:W-:Y:S01]  /*1f70*/  IADD3 R87, PT, PT, R42, 0x1ba6d9, R87 ;  /* 0x001ba6d92a577810 */ /* 0x000fe20007ffe057 */
[----:B------:R-:W0:Y:S01]  /*1f80*/  F2F.F64.F32 R4, R4 ;  /* 0x0000000400047310 */ /* 0x000e220000201800 */
[----:B------:R-:W-:Y:S02]  /*1f90*/  IMAD.SHL.U32 R8, R7, 0x2, RZ ;  /* 0x0000000207087824 */ /* 0x000fe400078e00ff */
[C---:B------:R-:W-:Y:S01]  /*1fa0*/  IMAD.SHL.U32 R6, R55.reuse, 0x10, RZ ;  /* 0x0000001037067824 */ /* 0x040fe200078e00ff */
[----:B------:R-:W-:Y:S02]  /*1fb0*/  I2FP.F32.U32 R87, R87 ;  /* 0x0000005700577245 */ /* 0x000fe40000201000 */
[----:B------:R-:W-:Y:S02]  /*1fc0*/  SHF.R.U32.HI R93, RZ, 0x2, R78 ;  /* 0x00000002ff5d7819 */ /* 0x000fe4000001164e */
[----:B------:R-:W-:Y:S01]  /*1fd0*/  LOP3.LUT R8, R55, R6, R8, 0x96, !PT ;  /* 0x0000000637087212 */ /* 0x000fe200078e9608 */
[----:B------:R-:W-:Y:S01]  /*1fe0*/  FFMA R6, R87, R70, 1.1641532182693481445e-10 ;  /* 0x2f00000057067423 */ /* 0x000fe20000000046 */
[----:B------:R-:W-:-:S02]  /*1ff0*/  LOP3.LUT R93, R93, R78, RZ, 0x3c, !PT ;  /* 0x0000004e5d5d7212 */ /* 0x000fc400078e3cff */
[----:B------:R-:W-:Y:S02]  /*2000*/  LOP3.LUT R56, R8, R7, RZ, 0x3c, !PT ;  /* 0x0000000708387212 */ /* 0x000fe400078e3cff */
[C---:B------:R-:W-:Y:S01]  /*2010*/  IADD3 R11, PT, PT, R42.reuse, 0x26b663, R11 ;  /* 0x0026b6632a0b7810 */ /* 0x040fe20007ffe00b */
[----:B------:R-:W1:Y:S01]  /*2020*/  F2F.F64.F32 R6, R6 ;  /* 0x0000000600067310 */ /* 0x000e620000201800 */
[----:B------:R-:W-:Y:S01]  /*2030*/  IADD3 R91, PT, PT, R42, 0x212e9e, R91 ;  /* 0x00212e9e2a5b7810 */ /* 0x000fe20007ffe05b */
[----:B------:R-:W-:Y:S01]  /*2040*/  IMAD.SHL.U32 R8, R93, 0x2, RZ ;  /* 0x000000025d087824 */ /* 0x000fe200078e00ff */
[----:B0-----:R-:W-:Y:S01]  /*2050*/  DSETP.GEU.AND P1, PT, R4, UR6, PT ;  /* 0x0000000604007e2a */ /* 0x001fe2000bf2e000 */
[----:B------:R-:W-:Y:S01]  /*2060*/  IMAD.SHL.U32 R87, R56, 0x10, RZ ;  /* 0x0000001038577824 */ /* 0x000fe200078e00ff */
[----:B------:R-:W-:Y:S02]  /*2070*/  I2FP.F32.U32 R5, R11 ;  /* 0x0000000b00057245 */ /* 0x000fe40000201000 */
[----:B------:R-:W-:-:S02]  /*2080*/  I2FP.F32.U32 R91, R91 ;  /* 0x0000005b005b7245 */ /* 0x000fc40000201000 */
[----:B------:R-:W-:Y:S01]  /*2090*/  LOP3.LUT R8, R56, R87, R8, 0x96, !PT ;  /* 0x0000005738087212 */ /* 0x000fe200078e9608 */
[-C--:B------:R-:W-:Y:S01]  /*20a0*/  FFMA R5, R5, R70.reuse, 1.1641532182693481445e-10 ;  /* 0x2f00000005057423 */ /* 0x080fe20000000046 */
[----:B------:R-:W-:Y:S01]  /*20b0*/  IADD3 R85, PT, PT, R42, 0x2c3e28, R85 ;  /* 0x002c3e282a557810 */ /* 0x000fe20007ffe055 */
[----:B------:R-:W-:Y:S01]  /*20c0*/  FFMA R10, R91, R70, 1.1641532182693481445e-10 ;  /* 0x2f0000005b0a7423 */ /* 0x000fe20000000046 */
[----:B------:R-:W-:Y:S02]  /*20d0*/  SHF.R.U32.HI R87, RZ, 0x2, R74 ;  /* 0x00000002ff577819 */ /* 0x000fe4000001164a */
[----:B------:R-:W-:Y:S02]  /*20e0*/  I2FP.F32.U32 R85, R85 ;  /* 0x0000005500557245 */ /* 0x000fe40000201000 */
[----:B------:R-:W-:Y:S02]  /*20f0*/  LOP3.LUT R87, R87, R74, RZ, 0x3c, !PT ;  /* 0x0000004a57577212 */ /* 0x000fe400078e3cff */
[----:B------:R-:W-:Y:S01]  /*2100*/  LOP3.LUT R93, R8, R93, RZ, 0x3c, !PT ;  /* 0x0000005d085d7212 */ /* 0x000fe200078e3cff */
[----:B------:R-:W0:Y:S01]  /*2110*/  F2F.F64.F32 R4, R5 ;  /* 0x0000000500047310 */ /* 0x000e220000201800 */
[----:B-1----:R-:W-:Y:S01]  /*2120*/  DSETP.GEU.AND P2, PT, R6, UR6, PT ;  /* 0x0000000606007e2a */ /* 0x002fe2000bf4e000 */
[----:B------:R-:W-:-:S02]  /*2130*/  IMAD.SHL.U32 R14, R87, 0x2, RZ ;  /* 0x00000002570e7824 */ /* 0x000fc400078e00ff */
[----:B------:R-:W-:Y:S01]  /*2140*/  FFMA R6, R85, R70, 1.1641532182693481445e-10 ;  /* 0x2f00000055067423 */ /* 0x000fe20000000046 */
[----:B------:R-:W-:-:S03]  /*2150*/  IMAD.SHL.U32 R8, R93, 0x10, RZ ;  /* 0x000000105d087824 */ /* 0x000fc600078e00ff */
[----:B------:R-:W1:Y:S01]  /*2160*/  F2F.F64.F32 R10, R10 ;  /* 0x0000000a000a7310 */ /* 0x000e620000201800 */
[----:B------:R-:W-:Y:S02]  /*2170*/  IADD3 R27, PT, PT, R42, 0x31c5ed, R27 ;  /* 0x0031c5ed2a1b7810 */ /* 0x000fe40007ffe01b */
[----:B------:R-:W-:Y:S02]  /*2180*/  SHF.R.U32.HI R18, RZ, 0x2, R89 ;  /* 0x00000002ff127819 */ /* 0x000fe40000011659 */
[----:B------:R-:W-:-:S03]  /*2190*/  LOP3.LUT R8, R93, R8, R14, 0x96, !PT ;  /* 0x000000085d087212 */ /* 0x000fc600078e960e */
[----:B------:R-:W3:Y:S01]  /*21a0*/  F2F.F64.F32 R6, R6 ;  /* 0x0000000600067310 */ /* 0x000ee20000201800 */
[----:B------:R-:W-:Y:S02]  /*21b0*/  I2FP.F32.U32 R27, R27 ;  /* 0x0000001b001b7245 */ /* 0x000fe40000201000 */
[----:B------:R-:W-:Y:S02]  /*21c0*/  LOP3.LUT R18, R18, R89, RZ, 0x3c, !PT ;  /* 0x0000005912127212 */ /* 0x000fe400078e3cff */
[----:B------:R-:W-:Y:S01]  /*21d0*/  LOP3.LUT R72, R8, R87, RZ, 0x3c, !PT ;  /* 0x0000005708487212 */ /* 0x000fe200078e3cff */
[----:B0-----:R-:W-:Y:S01]  /*21e0*/  DSETP.GEU.AND P5, PT, R4, UR6, PT ;  /* 0x0000000604007e2a */ /* 0x001fe2000bfae000 */
[----:B--2---:R-:W-:Y:S01]  /*21f0*/  ISETP.NE.AND P4, PT, R68, 0x1, PT ;  /* 0x000000014400780c */ /* 0x004fe20003f85270 */
[----:B-1----:R-:W-:Y:S01]  /*2200*/  DSETP.GEU.AND P3, PT, R10, UR6, PT ;  /* 0x000000060a007e2a */ /* 0x002fe2000bf6e000 */
[----:B------:R-:W-:Y:S01]  /*2210*/  FFMA R4, R27, R70, 1.1641532182693481445e-10 ;  /* 0x2f0000001b047423 */ /* 0x000fe20000000046 */
[----:B------:R-:W-:Y:S01]  /*2220*/  IMAD.SHL.U32 R8, R18, 0x2, RZ ;  /* 0x0000000212087824 */ /* 0x000fe200078e00ff */
[----:B------:R-:W-:Y:S01]  /*2230*/  @!P6 SEL R68, RZ, 0x1, !P4 ;  /* 0x00000001ff44e807 */ /* 0x000fe20006000000 */
[----:B------:R-:W-:Y:S01]  /*2240*/  IMAD.SHL.U32 R11, R72, 0x10, RZ ;  /* 0x00000010480b7824 */ /* 0x000fe200078e00ff */
[----:B------:R-:W-:Y:S01]  /*2250*/  IADD3 R75, PT, PT, R42, 0x3cd577, R75 ;  /* 0x003cd5772a4b7810 */ /* 0x000fe20007ffe04b */
[----:B------:R-:W2:Y:S01]  /*2260*/  LDG.E R27, desc[UR4][R48.64+0x58] ;  /* 0x00005804301b7981 */ /* 0x000ea2000c1e1900 */
[----:B------:R-:W0:Y:S01]  /*2270*/  F2F.F64.F32 R4, R4 ;  /* 0x0000000400047310 */ /* 0x000e220000201800 */
[----:B---3--:R-:W-:Y:S01]  /*2280*/  DSETP.GEU.AND P4, PT, R6, UR6, PT ;  /* 0x0000000606007e2a */ /* 0x008fe2000bf8e000 */
[----:B------:R-:W-:-:S02]  /*2290*/  LOP3.LUT R11, R72, R11, R8, 0x96, !PT ;  /* 0x0000000b480b7212 */ /* 0x000fc400078e9608 */
[----:B------:R-:W-:Y:S02]  /*22a0*/  IADD3 R8, PT, PT, R42, 0x374db2, R73 ;  /* 0x00374db22a087810 */ /* 0x000fe40007ffe049 */
[----:B------:R-:W-:Y:S02]  /*22b0*/  SHF.R.U32.HI R6, RZ, 0x2, R55 ;  /* 0x00000002ff067819 */ /* 0x000fe40000011637 */
[----:B------:R-:W-:Y:S02]  /*22c0*/  I2FP.F32.U32 R7, R8 ;  /* 0x0000000800077245 */ /* 0x000fe40000201000 */
[----:B------:R-:W-:Y:S02]  /*22d0*/  LOP3.LUT R73, R11, R18, RZ, 0x3c, !PT ;  /* 0x000000120b497212 */ /* 0x000fe400078e3cff */
[----:B------:R-:W-:Y:S02]  /*22e0*/  LOP3.LUT R8, R6, R55, RZ, 0x3c, !PT ;  /* 0x0000003706087212 */ /* 0x000fe400078e3cff */
[----:B------:R-:W-:Y:S01]  /*22f0*/  I2FP.F32.U32 R75, R75 ;  /* 0x0000004b004b7245 */ /* 0x000fe20000201000 */
[----:B------:R-:W-:Y:S01]  /*2300*/  FFMA R10, R7, R70, 1.1641532182693481445e-10 ;  /* 0x2f000000070a7423 */ /* 0x000fe20000000046 */
[----:B------:R-:W-:Y:S01]  /*2310*/  ISETP.NE.AND P6, PT, R67, 0x1, PT ;  /* 0x000000014300780c */ /* 0x000fe20003fc5270 */
[----:B------:R-:W-:Y:S01]  /*2320*/  IMAD.SHL.U32 R7, R8, 0x2, RZ ;  /* 0x0000000208077824 */ /* 0x000fe200078e00ff */
[----:B------:R-:W-:Y:S01]  /*2330*/  IADD3 R25, PT, PT, R42, 0x425d3c, R25 ;  /* 0x00425d3c2a197810 */ /* 0x000fe20007ffe019 */
[----:B------:R-:W-:-:S02]  /*2340*/  IMAD.SHL.U32 R14, R73, 0x10, RZ ;  /* 0x00000010490e7824 */ /* 0x000fc400078e00ff */
[----:B------:R-:W-:Y:S01]  /*2350*/  FFMA R6, R75, R70, 1.1641532182693481445e-10 ;  /* 0x2f0000004b067423 */ /* 0x000fe20000000046 */
[----:B------:R-:W-:Y:S01]  /*2360*/  @!P0 SEL R67, RZ, 0x1, !P6 ;  /* 0x00000001ff438807 */ /* 0x000fe20007000000 */
[----:B0-----:R-:W-:Y:S01]  /*2370*/  DSETP.GEU.AND P0, PT, R4, UR6, PT ;  /* 0x0000000604007e2a */ /* 0x001fe2000bf0e000 */
[----:B------:R-:W-:Y:S02]  /*2380*/  LOP3.LUT R75, R73, R14, R7, 0x96, !PT ;  /* 0x0000000e494b7212 */ /* 0x000fe400078e9607 */
[----:B------:R-:W-:Y:S01]  /*2390*/  I2FP.F32.U32 R5, R25 ;  /* 0x0000001900057245 */ /* 0x000fe20000201000 */
[----:B------:R-:W0:Y:S01]  /*23a0*/  F2F.F64.F32 R6, R6 ;  /* 0x0000000600067310 */ /* 0x000e220000201800 */
[----:B------:R-:W-:Y:S01]  /*23b0*/  SHF.R.U32.HI R85, RZ, 0x2, R56 ;  /* 0x00000002ff557819 */ /* 0x000fe20000011638 */
[----:B------:R-:W3:Y:S01]  /*23c0*/  LDG.E R25, desc[UR4][R48.64+0x60] ;  /* 0x0000600430197981 */ /* 0x000ee2000c1e1900 */
[----:B----4-:R-:W-:Y:S01]  /*23d0*/  ISETP.NE.AND P6, PT, R66, 0x1, PT ;  /* 0x000000014200780c */ /* 0x010fe20003fc5270 */
[----:B------:R-:W-:-:S04]  /*23e0*/  FFMA R5, R5, R70, 1.1641532182693481445e-10 ;  /* 0x2f00000005057423 */ /* 0x000fc80000000046 */
[----:B------:R-:W1:Y:S01]  /*23f0*/  F2F.F64.F32 R10, R10 ;  /* 0x0000000a000a7310 */ /* 0x000e620000201800 */
[C---:B------:R-:W-:Y:S02]  /*2400*/  IADD3 R83, PT, PT, R42.reuse, 0x47e501, R83 ;  /* 0x0047e5012a537810 */ /* 0x040fe40007ffe053 */
[----:B------:R-:W-:Y:S02]  /*2410*/  LOP3.LUT R75, R75, R8, RZ, 0x3c, !PT ;  /* 0x000000084b4b7212 */ /* 0x000fe400078e3cff */
[----:B------:R-:W-:Y:S02]  /*2420*/  LOP3.LUT R85, R85, R56, RZ, 0x3c, !PT ;  /* 0x0000003855557212 */ /* 0x000fe400078e3cff */
[----:B------:R-:W-:Y:S01]  /*2430*/  @!P1 SEL R66, RZ, 0x1, !P6 ;  /* 0x00000001ff429807 */ /* 0x000fe20007000000 */
[----:B------:R-:W4:Y:S01]  /*2440*/  F2F.F64.F32 R4, R5 ;  /* 0x0000000500047310 */ /* 0x000f220000201800 */
[----:B------:R-:W-:Y:S02]  /*2450*/  ISETP.NE.AND P6, PT, R65, 0x1, PT ;  /* 0x000000014100780c */ /* 0x000fe40003fc5270 */
[----:B------:R-:W-:Y:S01]  /*2460*/  I2FP.F32.U32 R83, R83 ;  /* 0x0000005300537245 */ /* 0x000fe20000201000 */
[----:B------:R-:W-:Y:S01]  /*2470*/  IMAD.SHL.U32 R14, R85, 0x2, RZ ;  /* 0x00000002550e7824 */ /* 0x000fe200078e00ff */
[----:B------:R-:W-:Y:S01]  /*2480*/  @!P2 SEL R65, RZ, 0x1, !P6 ;  /* 0x00000001ff41a807 */ /* 0x000fe20007000000 */
[----:B------:R-:W-:Y:S01]  /*2490*/  IMAD.SHL.U32 R8, R75, 0x10, RZ ;  /* 0x000000104b087824 */ /* 0x000fe200078e00ff */
[----:B0-----:R-:W-:Y:S01]  /*24a0*/  DSETP.GEU.AND P2, PT, R6, UR6, PT ;  /* 0x0000000606007e2a */ /* 0x001fe2000bf4e000 */
[----:B------:R-:W-:Y:S01]  /*24b0*/  IADD3 R77, PT, PT, R42, 0x4d6cc6, R77 ;  /* 0x004d6cc62a4d7810 */ /* 0x000fe20007ffe04d */
[----:B------:R-:W-:Y:S01]  /*24c0*/  FFMA R6, R83, R70, 1.1641532182693481445e-10 ;  /* 0x2f00000053067423 */ /* 0x000fe20000000046 */
[----:B-1----:R-:W-:Y:S01]  /*24d0*/  DSETP.GEU.AND P1, PT, R10, UR6, PT ;  /* 0x000000060a007e2a */ /* 0x002fe2000bf2e000 */
[----:B------:R-:W-:-:S02]  /*24e0*/  LOP3.LUT R8, R75, R8, R14, 0x96, !PT ;  /* 0x000000084b087212 */ /* 0x000fc400078e960e */
[----:B------:R-:W-:Y:S02]  /*24f0*/  SHF.R.U32.HI R10, RZ, 0x2, R93 ;  /* 0x00000002ff0a7819 */ /* 0x000fe4000001165d */
[----:B------:R-:W-:Y:S01]  /*2500*/  ISETP.NE.AND P6, PT, R64, 0x1, PT ;  /* 0x000000014000780c */ /* 0x000fe20003fc5270 */
[----:B------:R-:W0:Y:S01]  /*2510*/  F2F.F64.F32 R6, R6 ;  /* 0x0000000600067310 */ /* 0x000e220000201800 */
[----:B------:R-:W-:Y:S02]  /*2520*/  I2FP.F32.U32 R11, R77 ;  /* 0x0000004d000b7245 */ /* 0x000fe40000201000 */
[----:B------:R-:W-:Y:S02]  /*2530*/  LOP3.LUT R77, R8, R85, RZ, 0x3c, !PT ;  /* 0x00000055084d7212 */ /* 0x000fe400078e3cff */
[----:B------:R-:W-:Y:S02]  /*2540*/  LOP3.LUT R10, R10, R93, RZ, 0x3c, !PT ;  /* 0x0000005d0a0a7212 */ /* 0x000fe400078e3cff */
[----:B------:R-:W-:Y:S01]  /*2550*/  @!P3 SEL R64, RZ, 0x1, !P6 ;  /* 0x00000001ff40b807 */ /* 0x000fe20007000000 */
[----:B----4-:R-:W-:Y:S01]  /*2560*/  DSETP.GEU.AND P3, PT, R4, UR6, PT ;  /* 0x0000000604007e2a */ /* 0x010fe2000bf6e000 */
[----:B------:R-:W-:-:S02]  /*2570*/  IMAD.SHL.U32 R8, R77, 0x10, RZ ;  /* 0x000000104d087824 */ /* 0x000fc400078e00ff */
[----:B------:R-:W-:Y:S01]  /*2580*/  FFMA R4, R11, R70, 1.1641532182693481445e-10 ;  /* 0x2f0000000b047423 */ /* 0x000fe20000000046 */
[----:B------:R-:W-:Y:S01]  /*2590*/  IMAD.SHL.U32 R11, R10, 0x2, RZ ;  /* 0x000000020a0b7824 */ /* 0x000fe200078e00ff */
[----:B------:R-:W-:Y:S02]  /*25a0*/  IADD3 R79, PT, PT, R42, 0x52f48b, R79 ;  /* 0x0052f48b2a4f7810 */ /* 0x000fe40007ffe04f */
[----:B------:R-:W-:Y:S02]  /*25b0*/  ISETP.NE.AND P6, PT, R63, 0x1, PT ;  /* 0x000000013f00780c */ /* 0x000fe40003fc5270 */
[----:B------:R-:W-:Y:S02]  /*25c0*/  LOP3.LUT R83, R77, R8, R11, 0x96, !PT ;  /* 0x000000084d537212 */ /* 0x000fe400078e960b */
[----:B------:R-:W-:Y:S02]  /*25d0*/  I2FP.F32.U32 R11, R79 ;  /* 0x0000004f000b7245 */ /* 0x000fe40000201000 */
[----:B------:R-:W-:Y:S01]  /*25e0*/  @!P5 SEL R63, RZ, 0x1, !P6 ;  /* 0x00000001ff3fd807 */ /* 0x000fe20007000000 */
[----:B0-----:R-:W-:Y:S01]  /*25f0*/  DSETP.GEU.AND P5, PT, R6, UR6, PT ;  /* 0x0000000606007e2a */ /* 0x001fe2000bfae000 */
[----:B------:R-:W0:Y:S01]  /*2600*/  F2F.F64.F32 R4, R4 ;  /* 0x0000000400047310 */ /* 0x000e220000201800 */
[----:B------:R-:W-:Y:S01]  /*2610*/  FFMA R6, R11, R70, 1.1641532182693481445e-10 ;  /* 0x2f0000000b067423 */ /* 0x000fe20000000046 */
[----:B------:R-:W-:-:S02]  /*2620*/  SHF.R.U32.HI R11, RZ, 0x2, R72 ;  /* 0x00000002ff0b7819 */ /* 0x000fc40000011648 */
[----:B------:R-:W-:-:S04]  /*2630*/  IADD3 R23, PT, PT, R42, 0x587c50, R23 ;  /* 0x00587c502a177810 */ /* 0x000fc80007ffe017 */
[----:B------:R-:W1:Y:S01]  /*2640*/  F2F.F64.F32 R6, R6 ;  /* 0x0000000600067310 */ /* 0x000e620000201800 */
[----:B------:R-:W-:Y:S02]  /*2650*/  ISETP.NE.AND P6, PT, R62, 0x1, PT ;  /* 0x000000013e00780c */ /* 0x000fe40003fc5270 */
[----:B------:R-:W-:Y:S02]  /*2660*/  LOP3.LUT R79, R83, R10, RZ, 0x3c, !PT ;  /* 0x0000000a534f7212 */ /* 0x000fe400078e3cff */
[----:B------:R-:W-:Y:S02]  /*2670*/  LOP3.LUT R8, R11, R72, RZ, 0x3c, !PT ;  /* 0x000000480b087212 */ /* 0x000fe400078e3cff */
[----:B------:R-:W-:Y:S02]  /*2680*/  I2FP.F32.U32 R11, R23 ;  /* 0x00000017000b7245 */ /* 0x000fe40000201000 */
[----:B------:R-:W-:Y:S01]  /*2690*/  @!P4 SEL R62, RZ, 0x1, !P6 ;  /* 0x00000001ff3ec807 */ /* 0x000fe20007000000 */
[----:B0-----:R-:W-:Y:S01]  /*26a0*/  DSETP.GEU.AND P4, PT, R4, UR6, PT ;  /* 0x0000000604007e2a */ /* 0x001fe2000bf8e000 */
[----:B------:R-:W-:Y:S01]  /*26b0*/  IMAD.SHL.U32 R10, R79, 0x10, RZ ;  /* 0x000000104f0a7824 */ /* 0x000fe200078e00ff */
[----:B------:R-:W-:Y:S01]  /*26c0*/  ISETP.NE.AND P6, PT, R61, 0x1, PT ;  /* 0x000000013d00780c */ /* 0x000fe20003fc5270 */
[----:B------:R-:W-:-:S02]  /*26d0*/  IMAD.SHL.U32 R5, R8, 0x2, RZ ;  /* 0x0000000208057824 */ /* 0x000fc400078e00ff */
[----:B------:R-:W-:Y:S01]  /*26e0*/  FFMA R4, R11, R70, 1.1641532182693481445e-10 ;  /* 0x2f0000000b047423 */ /* 0x000fe20000000046 */
[C---:B------:R-:W-:Y:S01]  /*26f0*/  IADD3 R81, PT, PT, R42.reuse, 0x5e0415, R81 ;  /* 0x005e04152a517810 */ /* 0x040fe20007ffe051 */
[----:B------:R-:W4:Y:S01]  /*2700*/  LDG.E R23, desc[UR4][R48.64+0x68] ;  /* 0x0000680430177981 */ /* 0x000f22000c1e1900 */
[----:B------:R-:W-:Y:S01]  /*2710*/  @!P0 SEL R61, RZ, 0x1, !P6 ;  /* 0x00000001ff3d8807 */ /* 0x000fe20007000000 */
[----:B-1----:R-:W-:Y:S01]  /*2720*/  DSETP.GEU.AND P0, PT, R6, UR6, PT ;  /* 0x0000000606007e2a */ /* 0x002fe2000bf0e000 */
[----:B------:R-:W-:Y:S02]  /*2730*/  LOP3.LUT R83, R79, R10, R5, 0x96, !PT ;  /* 0x0000000a4f537212 */ /* 0x000fe400078e9605 */
[----:B------:R-:W-:Y:S01]  /*2740*/  SHF.R.U32.HI R6, RZ, 0x2, R73 ;  /* 0x00000002ff067819 */ /* 0x000fe20000011649 */
[----:B------:R-:W0:Y:S01]  /*2750*/  F2F.F64.F32 R4, R4 ;  /* 0x0000000400047310 */ /* 0x000e220000201800 */
[----:B------:R-:W-:Y:S02]  /*2760*/  IADD3 R57, PT, PT, R42, 0x638bda, R57 ;  /* 0x00638bda2a397810 */ /* 0x000fe40007ffe039 */
[----:B------:R-:W-:-:S02]  /*2770*/  I2FP.F32.U32 R11, R81 ;  /* 0x00000051000b7245 */ /* 0x000fc40000201000 */
[----:B------:R-:W-:Y:S02]  /*2780*/  LOP3.LUT R81, R83, R8, RZ, 0x3c, !PT ;  /* 0x0000000853517212 */ /* 0x000fe400078e3cff */
[----:B------:R-:W-:Y:S02]  /*2790*/  LOP3.LUT R83, R6, R73, RZ, 0x3c, !PT ;  /* 0x0000004906537212 */ /* 0x000fe400078e3cff */
[----:B------:R-:W-:Y:S01]  /*27a0*/  I2FP.F32.U32 R57, R57 ;  /* 0x0000003900397245 */ /* 0x000fe20000201000 */
[-C--:B------:R-:W-:Y:S01]  /*27b0*/  FFMA R11, R11, R70.reuse, 1.1641532182693481445e-10 ;  /* 0x2f0000000b0b7423 */ /* 0x080fe20000000046 */
[----:B------:R-:W-:Y:S02]  /*27c0*/  IMAD.SHL.U32 R8, R81, 0x10, RZ ;  /* 0x0000001051087824 */ /* 0x000fe400078e00ff */
[----:B------:R-:W-:Y:S02]  /*27d0*/  IMAD.SHL.U32 R7, R83, 0x2, RZ ;  /* 0x0000000253077824 */ /* 0x000fe400078e00ff */
[----:B------:R-:W-:Y:S01]  /*27e0*/  FFMA R6, R57, R70, 1.1641532182693481445e-10 ;  /* 0x2f00000039067423 */ /* 0x000fe20000000046 */
[----:B------:R-:W-:Y:S01]  /*27f0*/  ISETP.NE.AND P6, PT, R60, 0x1, PT ;  /* 0x000000013c00780c */ /* 0x000fe20003fc5270 */
[----:B------:R-:W1:Y:S01]  /*2800*/  F2F.F64.F32 R10, R11 ;  /* 0x0000000b000a7310 */ /* 0x000e620000201800 */
[----:B------:R-:W-:-:S02]  /*2810*/  LOP3.LUT R8, R81, R8, R7, 0x96, !PT ;  /* 0x0000000851087212 */ /* 0x000fc400078e9607 */
[----:B------:R-:W-:Y:S01]  /*2820*/  @!P1 SEL R60, RZ, 0x1, !P6 ;  /* 0x00000001ff3c9807 */ /* 0x000fe20007000000 */
[----:B0-----:R-:W-:-:S04]  /*2830*/  DSETP.GEU.AND P1, PT, R4, UR6, PT ;  /* 0x0000000604007e2a */ /* 0x001fc8000bf2e000 */
[----:B------:R-:W0:Y:S01]  /*2840*/  F2F.F64.F32 R6, R6 ;  /* 0x0000000600067310 */ /* 0x000e220000201800 */
[----:B------:R-:W-:Y:S02]  /*2850*/  SHF.R.U32.HI R4, RZ, 0x2, R75 ;  /* 0x00000002ff047819 */ /* 0x000fe4000001164b */
[----:B------:R-:W-:Y:S02]  /*2860*/  ISETP.NE.AND P6, PT, R59, 0x1, PT ;  /* 0x000000013b00780c */ /* 0x000fe40003fc5270 */
[----:B------:R-:W-:Y:S02]  /*2870*/  LOP3.LUT R83, R8, R83, RZ, 0x3c, !PT ;  /* 0x0000005308537212 */ /* 0x000fe400078e3cff */
[----:B------:R-:W-:Y:S02]  /*2880*/  LOP3.LUT R8, R4, R75, RZ, 0x3c, !PT ;  /* 0x0000004b04087212 */ /* 0x000fe400078e3cff */
[----:B------:R-:W-:Y:S02]  /*2890*/  IADD3 R21, PT, PT, R42, 0x69139f, R21 ;  /* 0x0069139f2a157810 */ /* 0x000fe40007ffe015 */
[----:B------:R-:W-:Y:S01]  /*28a0*/  @!P2 SEL R59, RZ, 0x1, !P6 ;  /* 0x00000001ff3ba807 */ /* 0x000fe20007000000 */
[----:B------:R-:W-:Y:S01]  /*28b0*/  IMAD.SHL.U32 R18, R8, 0x2, RZ ;  /* 0x0000000208127824 */ /* 0x000fe200078e00ff */
[----:B------:R-:W-:Y:S01]  /*28c0*/  ISETP.NE.AND P6, PT, R58, 0x1, PT ;  /* 0x000000013a00780c */ /* 0x000fe20003fc5270 */
[C---:B------:R-:W-:Y:S01]  /*28d0*/  IMAD.SHL.U32 R14, R83.reuse, 0x10, RZ ;  /* 0x00000010530e7824 */ /* 0x040fe200078e00ff */
[----:B------:R-:W-:Y:S01]  /*28e0*/  I2FP.F32.U32 R5, R21 ;  /* 0x0000001500057245 */ /* 0x000fe20000201000 */
[----:B-1----:R-:W-:Y:S01]  /*28f0*/  DSETP.GEU.AND P2, PT, R10, UR6, PT ;  /* 0x000000060a007e2a */ /* 0x002fe2000bf4e000 */
[----:B------:R-:W-:Y:S01]  /*2900*/  @!P3 SEL R58, RZ, 0x1, !P6 ;  /* 0x00000001ff3ab807 */ /* 0x000fe20007000000 */
[----:B0-----:R-:W-:Y:S01]  /*2910*/  DSETP.GEU.AND P3, PT, R6, UR6, PT ;  /* 0x0000000606007e2a */ /* 0x001fe2000bf6e000 */
[----:B------:R-:W-:Y:S01]  /*2920*/  LOP3.LUT R11, R83, R14, R18, 0x96, !PT ;  /* 0x0000000e530b7212 */ /* 0x000fe200078e9612 */
[----:B------:R-:W-:Y:S01]  /*2930*/  FFMA R5, R5, R70, 1.1641532182693481445e-10 ;  /* 0x2f00000005057423 */ /* 0x000fe20000000046 */
[----:B------:R-:W-:Y:S01]  /*2940*/  SHF.R.U32.HI R6, RZ, 0x2, R77 ;  /* 0x00000002ff067819 */ /* 0x000fe2000001164d */
[----:B------:R-:W4:Y:S01]  /*2950*/  LDG.E R21, desc[UR4][R48.64+0x70] ;  /* 0x0000700430157981 */ /* 0x000f22000c1e1900 */
[----:B------:R-:W-:-:S02]  /*2960*/  LOP3.LUT R11, R11, R8, RZ, 0x3c, !PT ;  /* 0x000000080b0b7212 */ /* 0x000fc400078e3cff */
[----:B------:R-:W-:Y:S01]  /*2970*/  LOP3.LUT R91, R6, R77, RZ, 0x3c, !PT ;  /* 0x0000004d065b7212 */ /* 0x000fe200078e3cff */
[----:B------:R-:W0:Y:S01]  /*2980*/  F2F.F64.F32 R4, R5 ;  /* 0x0000000500047310 */ /* 0x000e220000201800 */
[----:B------:R-:W-:Y:S01]  /*2990*/  IADD3 R19, PT, PT, R42, 0x6e9b64, R19 ;  /* 0x006e9b642a137810 */ /* 0x000fe20007ffe013 */
[----:B------:R-:W-:Y:S02]  /*29a0*/  IMAD.SHL.U32 R8, R11, 0x10, RZ ;  /* 0x000000100b087824 */ /* 0x000fe400078e00ff */
[----:B------:R-:W-:Y:S01]  /*29b0*/  IMAD.SHL.U32 R10, R91, 0x2, RZ ;  /* 0x000000025b0a7824 */ /* 0x000fe200078e00ff */
[----:B------:R-:W-:Y:S01]  /*29c0*/  I2FP.F32.U32 R19, R19 ;  /* 0x0000001300137245 */ /* 0x000fe20000201000 */
[----:B------:R-:W-:Y:S01]  /*29d0*/  IMAD.SHL.U32 R7, R0, 0x20, RZ ;  /* 0x0000002000077824 */ /* 0x000fe200078e00ff */
[----:B------:R-:W-:Y:S02]  /*29e0*/  IADD3 R15, PT, PT, R42, 0x742329, R15 ;  /* 0x007423292a0f7810 */ /* 0x000fe40007ffe00f */
[----:B------:R-:W-:Y:S01]  /*29f0*/  LOP3.LUT R8, R11, R8, R10, 0x96, !PT ;  /* 0x000000080b087212 */ /* 0x000fe200078e960a */
[----:B------:R-:W-:Y:S01]  /*2a00*/  FFMA R6, R19, R70, 1.1641532182693481445e-10 ;  /* 0x2f00000013067423 */ /* 0x000fe20000000046 */
[----:B------:R-:W-:Y:S01]  /*2a10*/  ISETP.NE.AND P6, PT, R43, 0x1, PT ;  /* 0x000000012b00780c */ /* 0x000fe20003fc5270 */
[----:B------:R-:W-:Y:S01]  /*2a20*/  IMAD.WIDE R46, R7, 0x4, R46 ;  /* 0x00000004072e7825 */ /* 0x000fe200078e022e */
[----:B------:R-:W-:-:S02]  /*2a30*/  I2FP.F32.U32 R15, R15 ;  /* 0x0000000f000f7245 */ /* 0x000fc40000201000 */
[----:B------:R-:W-:Y:S02]  /*2a40*/  LOP3.LUT R91, R8, R91, RZ, 0x3c, !PT ;  /* 0x0000005b085b7212 */ /* 0x000fe400078e3cff */
[----:B------:R-:W-:Y:S02]  /*2a50*/  SHF.R.U32.HI R8, RZ, 0x2, R79 ;  /* 0x00000002ff087819 */ /* 0x000fe4000001164f */
[----:B------:R-:W-:Y:S01]  /*2a60*/  @!P5 SEL R43, RZ, 0x1, !P6 ;  /* 0x00000001ff2bd807 */ /* 0x000fe20007000000 */
[----:B0-----:R-:W-:Y:S01]  /*2a70*/  DSETP.GEU.AND P5, PT, R4, UR6, PT ;  /* 0x0000000604007e2a */ /* 0x001fe2000bfae000 */
[----:B------:R-:W0:Y:S01]  /*2a80*/  F2F.F64.F32 R6, R6 ;  /* 0x0000000600067310 */ /* 0x000e220000201800 */
[----:B------:R-:W-:Y:S01]  /*2a90*/  FFMA R4, R15, R70, 1.1641532182693481445e-10 ;  /* 0x2f0000000f047423 */ /* 0x000fe20000000046 */
[----:B------:R-:W4:Y:S01]  /*2aa0*/  LDG.E R20, desc[UR4][R46.64+0x40] ;  /* 0x000040042e147981 */ /* 0x000f22000c1e1900 */
[----:B------:R-:W-:Y:S02]  /*2ab0*/  LOP3.LUT R85, R8, R79, RZ, 0x3c, !PT ;  /* 0x0000004f08557212 */ /* 0x000fe400078e3cff */
[----:B------:R-:W-:Y:S01]  /*2ac0*/  IADD3 R8, PT, PT, R42, 0x114847a, R11 ;  /* 0x0114847a2a087810 */ /* 0x000fe20007ffe00b */
[----:B------:R-:W4:Y:S02]  /*2ad0*/  LDG.E R19, desc[UR4][R46.64+0x44] ;  /* 0x000044042e137981 */ /* 0x000f24000c1e1900 */
[----:B------:R-:W1:Y:S01]  /*2ae0*/  F2F.F64.F32 R4, R4 ;  /* 0x0000000400047310 */ /* 0x000e620000201800 */
[----:B------:R-:W-:Y:S01]  /*2af0*/  I2FP.F32.U32 R15, R8 ;  /* 0x00000008000f7245 */ /* 0x000fe20000201000 */
[----:B------:R-:W-:-:S02]  /*2b00*/  IMAD.SHL.U32 R10, R85, 0x2, RZ ;  /* 0x00000002550a7824 */ /* 0x000fc400078e00ff */
[----:B------:R-:W-:Y:S01]  /*2b10*/  IMAD.SHL.U32 R8, R91, 0x10, RZ ;  /* 0x000000105b087824 */ /* 0x000fe200078e00ff */
[----:B------:R-:W-:-:S04]  /*2b20*/  ISETP.NE.AND P6, PT, R37, 0x1, PT ;  /* 0x000000012500780c */ /* 0x000fc80003fc5270 */
[----:B------:R-:W-:Y:S02]  /*2b30*/  LOP3.LUT R10, R91, R8, R10, 0x96, !PT ;  /* 0x000000085b0a7212 */ /* 0x000fe400078e960a */
[----:B------:R-:W-:Y:S02]  /*2b40*/  IADD3 R8, PT, PT, R42, 0x11a0c3f, R91 ;  /* 0x011a0c3f2a087810 */ /* 0x000fe40007ffe05b */
[----:B------:R-:W-:Y:S01]  /*2b50*/  @!P4 SEL R37, RZ, 0x1, !P6 ;  /* 0x00000001ff25c807 */ /* 0x000fe20007000000 */
[----:B0-----:R-:W-:Y:S01]  /*2b60*/  DSETP.GEU.AND P4, PT, R6, UR6, PT ;  /* 0x0000000606007e2a */ /* 0x001fe2000bf8e000 */
[----:B------:R-:W-:Y:S01]  /*2b70*/  ISETP.NE.AND P6, PT, R36, 0x1, PT ;  /* 0x000000012400780c */ /* 0x000fe20003fc5270 */
[----:B------:R-:W-:Y:S01]  /*2b80*/  FFMA R6, R15, R70, 1.1641532182693481445e-10 ;  /* 0x2f0000000f067423 */ /* 0x000fe20000000046 */
[----:B------:R-:W-:Y:S02]  /*2b90*/  I2FP.F32.U32 R15, R8 ;  /* 0x00000008000f7245 */ /* 0x000fe40000201000 */
[----:B------:R-:W-:Y:S01]  /*2ba0*/  @!P0 SEL R36, RZ, 0x1, !P6 ;  /* 0x00000001ff248807 */ /* 0x000fe20007000000 */
[----:B-1----:R-:W-:-:S02]  /*2bb0*/  DSETP.GEU.AND P0, PT, R4, UR6, PT ;  /* 0x0000000604007e2a */ /* 0x002fc4000bf0e000 */
[----:B------:R-:W-:Y:S02]  /*2bc0*/  FFMA R4, R15, R70, 1.1641532182693481445e-10 ;  /* 0x2f0000000f047423 */ /* 0x000fe40000000046 */
[----:B------:R-:W4:Y:S01]  /*2bd0*/  LDG.E R15, desc[UR4][R46.64+0x48] ;  /* 0x000048042e0f7981 */ /* 0x000f22000c1e1900 */
[----:B------:R-:W-:Y:S01]  /*2be0*/  SHF.R.U32.HI R14, RZ, 0x2, R81 ;  /* 0x00000002ff0e7819 */ /* 0x000fe20000011651 */
[----:B------:R-:W0:Y:S01]  /*2bf0*/  F2F.F64.F32 R6, R6 ;  /* 0x0000000600067310 */ /* 0x000e220000201800 */
[----:B------:R-:W-:Y:S02]  /*2c00*/  LOP3.LUT R85, R10, R85, RZ, 0x3c, !PT ;  /* 0x000000550a557212 */ /* 0x000fe400078e3cff */
[----:B------:R-:W-:-:S03]  /*2c10*/  LOP3.LUT R14, R14, R81, RZ, 0x3c, !PT ;  /* 0x000000510e0e7212 */ /* 0x000fc600078e3cff */
[----:B------:R-:W-:Y:S02]  /*2c20*/  IMAD.SHL.U32 R8, R85, 0x10, RZ ;  /* 0x0000001055087824 */ /* 0x000fe400078e00ff */
[----:B------:R-:W-:Y:S01]  /*2c30*/  IMAD.SHL.U32 R10, R14, 0x2, RZ ;  /* 0x000000020e0a7824 */ /* 0x000fe200078e00ff */
[----:B------:R-:W1:Y:S01]  /*2c40*/  F2F.F64.F32 R4, R4 ;  /* 0x0000000400047310 */ /* 0x000e620000201800 */
[----:B------:R-:W-:-:S03]  /*2c50*/  ISETP.NE.AND P6, PT, R35, 0x1, PT ;  /* 0x000000012300780c */ /* 0x000fc60003fc5270 */
[----:B------:R-:W-:Y:S02]  /*2c60*/  LOP3.LUT R57, R85, R8, R10, 0x96, !PT ;  /* 0x0000000855397212 */ /* 0x000fe400078e960a */
[----:B------:R-:W-:Y:S02]  /*2c70*/  IADD3 R8, PT, PT, R42, 0x11f9404, R85 ;  /* 0x011f94042a087810 */ /* 0x000fe40007ffe055 */
[----:B------:R-:W-:Y:S01]  /*2c80*/  @!P1 SEL R35, RZ, 0x1, !P6 ;  /* 0x00000001ff239807 */ /* 0x000fe20007000000 */
[----:B0-----:R-:W-:Y:S01]  /*2c90*/  DSETP.GEU.AND P1, PT, R6, UR6, PT ;  /* 0x0000000606007e2a */ /* 0x001fe2000bf2e000 */
[----:B------:R-:W-:Y:S02]  /*2ca0*/  I2FP.F32.U32 R7, R8 ;  /* 0x0000000800077245 */ /* 0x000fe40000201000 */
[----:B------:R-:W-:Y:S02]  /*2cb0*/  SHF.R.U32.HI R6, RZ, 0x2, R83 ;  /* 0x00000002ff067819 */ /* 0x000fe40000011653 */
[----:B------:R-:W-:Y:S01]  /*2cc0*/  ISETP.NE.AND P6, PT, R34, 0x1, PT ;  /* 0x000000012200780c */ /* 0x000fe20003fc5270 */
[----:B------:R-:W-:Y:S01]  /*2cd0*/  FFMA R7, R7, R70, 1.1641532182693481445e-10 ;  /* 0x2f00000007077423 */ /* 0x000fe20000000046 */
[----:B------:R-:W-:-:S02]  /*2ce0*/  LOP3.LUT R57, R57, R14, RZ, 0x3c, !PT ;  /* 0x0000000e39397212 */ /* 0x000fc400078e3cff */
[----:B------:R-:W-:Y:S01]  /*2cf0*/  LOP3.LUT R6, R6, R83, RZ, 0x3c, !PT ;  /* 0x0000005306067212 */ /* 0x000fe200078e3cff */
[----:B------:R-:W4:Y:S01]  /*2d00*/  LDG.E R14, desc[UR4][R46.64+0x4c] ;  /* 0x00004c042e0e7981 */ /* 0x000f22000c1e1900 */
[----:B------:R-:W-:Y:S01]  /*2d10*/  @!P2 SEL R34, RZ, 0x1, !P6 ;  /* 0x00000001ff22a807 */ /* 0x000fe20007000000 */
[----:B-1----:R-:W-:Y:S01]  /*2d20*/  DSETP.GEU.AND P2, PT, R4, UR6, PT ;  /* 0x0000000604007e2a */ /* 0x002fe2000bf4e000 */
[----:B------:R-:W-:Y:S01]  /*2d30*/  IMAD.SHL.U32 R8, R57, 0x10, RZ ;  /* 0x0000001039087824 */ /* 0x000fe200078e00ff */
[----:B------:R-:W0:Y:S01]  /*2d40*/  F2F.F64.F32 R4, R7 ;  /* 0x0000000700047310 */ /* 0x000e220000201800 */
[----:B------:R-:W-:Y:S01]  /*2d50*/  IMAD.SHL.U32 R10, R6, 0x2, RZ ;  /* 0x00000002060a7824 */ /* 0x000fe200078e00ff */
[----:B------:R-:W-:-:S04]  /*2d60*/  ISETP.NE.AND P6, PT, R33, 0x1, PT ;  /* 0x000000012100780c */ /* 0x000fc80003fc5270 */
[----:B------:R-:W-:Y:S02]  /*2d70*/  LOP3.LUT R87, R57, R8, R10, 0x96, !PT ;  /* 0x0000000839577212 */ /* 0x000fe400078e960a */
[----:B------:R-:W-:Y:S02]  /*2d80*/  SHF.R.U32.HI R8, RZ, 0x2, R11 ;  /* 0x00000002ff087819 */ /* 0x000fe4000001160b */
[----:B------:R-:W-:Y:S02]  /*2d90*/  LOP3.LUT R87, R87, R6, RZ, 0x3c, !PT ;  /* 0x0000000657577212 */ /* 0x000fe400078e3cff */
[----:B------:R-:W-:Y:S02]  /*2da0*/  LOP3.LUT R8, R8, R11, RZ, 0x3c, !PT ;  /* 0x0000000b08087212 */ /* 0x000fe400078e3cff */
[----:B------:R-:W-:Y:S01]  /*2db0*/  @!P1 SEL R33, RZ, 0x1, !P6 ;  /* 0x00000001ff219807 */ /* 0x000fe20007000000 */
[----:B0-----:R-:W-:Y:S01]  /*2dc0*/  DSETP.GEU.AND P1, PT, R4, UR6, PT ;  /* 0x0000000604007e2a */ /* 0x001fe2000bf2e000 */
[----:B------:R-:W-:Y:S01]  /*2dd0*/  IADD3 R6, PT, PT, R42, 0x1251bc9, R57 ;  /* 0x01251bc92a067810 */ /* 0x000fe20007ffe039 */
[----:B------:R-:W-:-:S02]  /*2de0*/  IMAD.SHL.U32 R7, R8, 0x2, RZ ;  /* 0x0000000208077824 */ /* 0x000fc400078e00ff */
[C---:B------:R-:W-:Y:S01]  /*2df0*/  IMAD.SHL.U32 R4, R87.reuse, 0x10, RZ ;  /* 0x0000001057047824 */ /* 0x040fe200078e00ff */
[----:B------:R-:W-:Y:S02]  /*2e00*/  I2FP.F32.U32 R5, R6 ;  /* 0x0000000600057245 */ /* 0x000fe40000201000 */
[----:B------:R-:W-:Y:S02]  /*2e10*/  SHF.R.U32.HI R10, RZ, 0x2, R91 ;  /* 0x00000002ff0a7819 */ /* 0x000fe4000001165b */
[----:B------:R-:W-:Y:S02]  /*2e20*/  LOP3.LUT R7, R87, R4, R7, 0x96, !PT ;  /* 0x0000000457077212 */ /* 0x000fe400078e9607 */
[----:B------:R-:W-:Y:S01]  /*2e30*/  IADD3 R4, PT, PT, R42, 0x12aa38e, R87 ;  /* 0x012aa38e2a047810 */ /* 0x000fe20007ffe057 */
[----:B------:R-:W-:Y:S01]  /*2e40*/  FFMA R6, R5, R70, 1.1641532182693481445e-10 ;  /* 0x2f00000005067423 */ /* 0x000fe20000000046 */
[----:B------:R-:W-:Y:S02]  /*2e50*/  LOP3.LUT R10, R10, R91, RZ, 0x3c, !PT ;  /* 0x0000005b0a0a7212 */ /* 0x000fe400078e3cff */
[----:B------:R-:W-:-:S02]  /*2e60*/  LOP3.LUT R8, R7, R8, RZ, 0x3c, !PT ;  /* 0x0000000807087212 */ /* 0x000fc400078e3cff */
[----:B------:R-:W-:Y:S01]  /*2e70*/  I2FP.F32.U32 R5, R4 ;  /* 0x0000000400057245 */ /* 0x000fe20000201000 */
[----:B------:R-:W-:Y:S01]  /*2e80*/  IMAD.SHL.U32 R4, R10, 0x2, RZ ;  /* 0x000000020a047824 */ /* 0x000fe200078e00ff */
[----:B------:R-:W0:Y:S01]  /*2e90*/  F2F.F64.F32 R6, R6 ;  /* 0x0000000600067310 */ /* 0x000e220000201800 */
[----:B------:R-:W-:Y:S02]  /*2ea0*/  IMAD.SHL.U32 R11, R8, 0x10, RZ ;  /* 0x00000010080b7824 */ /* 0x000fe400078e00ff */
[----:B------:R-:W-:-:S03]  /*2eb0*/  FFMA R5, R5, R70, 1.1641532182693481445e-10 ;  /* 0x2f00000005057423 */ /* 0x000fc60000000046 */
[----:B------:R-:W-:-:S03]  /*2ec0*/  LOP3.LUT R11, R8, R11, R4, 0x96, !PT ;  /* 0x0000000b080b7212 */ /* 0x000fc600078e9604 */
[----:B------:R-:W1:Y:S01]  /*2ed0*/  F2F.F64.F32 R4, R5 ;  /* 0x0000000500047310 */ /* 0x000e620000201800 */
[----:B------:R-:W-:-:S04]  /*2ee0*/  ISETP.NE.AND P6, PT, R32, 0x1, PT ;  /* 0x000000012000780c */ /* 0x000fc80003fc5270 */
[----:B------:R-:W-:Y:S01]  /*2ef0*/  @!P2 SEL R32, RZ, 0x1, !P6 ;  /* 0x00000001ff20a807 */ /* 0x000fe20007000000 */
[----:B0-----:R-:W-:Y:S01]  /*2f00*/  DSETP.GEU.AND P2, PT, R6, UR6, PT ;  /* 0x0000000606007e2a */ /* 0x001fe2000bf4e000 */
[----:B------:R-:W-:Y:S02]  /*2f10*/  ISETP.NE.AND P6, PT, R31, 0x1, PT ;  /* 0x000000011f00780c */ /* 0x000fe40003fc5270 */
[----:B------:R-:W-:Y:S02]  /*2f20*/  IADD3 R6, PT, PT, R42, 0x1302b53, R8 ;  /* 0x01302b532a067810 */ /* 0x000fe40007ffe008 */
[----:B------:R-:W-:Y:S02]  /*2f30*/  LOP3.LUT R11, R11, R10, RZ, 0x3c, !PT ;  /* 0x0000000a0b0b7212 */ /* 0x000fe400078e3cff */
[----:B------:R-:W-:Y:S02]  /*2f40*/  @!P1 SEL R31, RZ, 0x1, !P6 ;  /* 0x00000001ff1f9807 */ /* 0x000fe40007000000 */
[----:B------:R-:W-:Y:S01]  /*2f50*/  I2FP.F32.U32 R7, R6 ;  /* 0x0000000600077245 */ /* 0x000fe20000201000 */
[----:B-1----:R-:W-:Y:S01]  /*2f60*/  DSETP.GEU.AND P1, PT, R4, UR6, PT ;  /* 0x0000000604007e2a */ /* 0x002fe2000bf2e000 */
[----:B------:R-:W-:-:S02]  /*2f70*/  SHF.R.U32.HI R6, RZ, 0x2, R85 ;  /* 0x00000002ff067819 */ /* 0x000fc40000011655 */
[----:B------:R-:W-:Y:S01]  /*2f80*/  IADD3 R4, PT, PT, R42, 0x135b318, R11 ;  /* 0x0135b3182a047810 */ /* 0x000fe20007ffe00b */
[----:B------:R-:W-:Y:S01]  /*2f90*/  FFMA R7, R7, R70, 1.1641532182693481445e-10 ;  /* 0x2f00000007077423 */ /* 0x000fe20000000046 */
[----:B------:R-:W-:Y:S02]  /*2fa0*/  LOP3.LUT R10, R6, R85, RZ, 0x3c, !PT ;  /* 0x00000055060a7212 */ /* 0x000fe400078e3cff */
[----:B------:R-:W-:Y:S01]  /*2fb0*/  I2FP.F32.U32 R5, R4 ;  /* 0x0000000400057245 */ /* 0x000fe20000201000 */
[----:B------:R-:W-:Y:S02]  /*2fc0*/  IMAD.SHL.U32 R4, R11, 0x10, RZ ;  /* 0x000000100b047824 */ /* 0x000fe400078e00ff */
[----:B------:R-:W-:Y:S01]  /*2fd0*/  IMAD.SHL.U32 R18, R10, 0x2, RZ ;  /* 0x000000020a127824 */ /* 0x000fe200078e00ff */
[----:B------:R-:W0:Y:S01]  /*2fe0*/  F2F.F64.F32 R6, R7 ;  /* 0x0000000700067310 */ /* 0x000e220000201800 */
[----:B------:R-:W-:-:S03]  /*2ff0*/  FFMA R5, R5, R70, 1.1641532182693481445e-10 ;  /* 0x2f00000005057423 */ /* 0x000fc60000000046 */
[----:B------:R-:W-:-:S04]  /*3000*/  LOP3.LUT R85, R11, R4, R18, 0x96, !PT ;  /* 0x000000040b557212 */ /* 0x000fc800078e9612 */
[----:B------:R-:W1:Y:S01]  /*3010*/  F2F.F64.F32 R4, R5 ;  /* 0x0000000500047310 */ /* 0x000e620000201800 */
[----:B------:R-:W-:Y:S02]  /*3020*/  ISETP.NE.AND P6, PT, R30, 0x1, PT ;  /* 0x000000011e00780c */ /* 0x000fe40003fc5270 */
[----:B------:R-:W-:Y:S02]  /*3030*/  LOP3.LUT R10, R85, R10, RZ, 0x3c, !PT ;  /* 0x0000000a550a7212 */ /* 0x000fe400078e3cff */
[----:B------:R-:W-:Y:S02]  /*3040*/  SHF.R.U32.HI R18, RZ, 0x2, R57 ;  /* 0x00000002ff127819 */ /* 0x000fe40000011639 */
[----:B------:R-:W-:Y:S01]  /*3050*/  @!P2 SEL R30, RZ, 0x1, !P6 ;  /* 0x00000001ff1ea807 */ /* 0x000fe20007000000 */
[----:B0-----:R-:W-:Y:S01]  /*3060*/  DSETP.GEU.AND P2, PT, R6, UR6, PT ;  /* 0x0000000606007e2a */ /* 0x001fe2000bf4e000 */
[----:B------:R-:W-:Y:S02]  /*3070*/  ISETP.NE.AND P6, PT, R29, 0x1, PT ;  /* 0x000000011d00780c */ /* 0x000fe40003fc5270 */
[----:B------:R-:W-:-:S02]  /*3080*/  IADD3 R6, PT, PT, R42, 0x13b3add, R10 ;  /* 0x013b3add2a067810 */ /* 0x000fc40007ffe00a */
[----:B------:R-:W-:Y:S02]  /*3090*/  LOP3.LUT R18, R18, R57, RZ, 0x3c, !PT ;  /* 0x0000003912127212 */ /* 0x000fe400078e3cff */
[----:B------:R-:W-:Y:S01]  /*30a0*/  @!P1 SEL R29, RZ, 0x1, !P6 ;  /* 0x00000001ff1d9807 */ /* 0x000fe20007000000 */
[----:B-1----:R-:W-:Y:S01]  /*30b0*/  DSETP.GEU.AND P1, PT, R4, UR6, PT ;  /* 0x0000000604007e2a */ /* 0x002fe2000bf2e000 */
[----:B------:R-:W-:Y:S01]  /*30c0*/  I2FP.F32.U32 R7, R6 ;  /* 0x0000000600077245 */ /* 0x000fe20000201000 */
[----:B------:R-:W-:Y:S02]  /*30d0*/  IMAD.SHL.U32 R6, R18, 0x2, RZ ;  /* 0x0000000212067824 */ /* 0x000fe400078e00ff */
[----:B------:R-:W-:Y:S02]  /*30e0*/  IMAD.SHL.U32 R5, R10, 0x10, RZ ;  /* 0x000000100a057824 */ /* 0x000fe400078e00ff */
[----:B------:R-:W-:-:S03]  /*30f0*/  FFMA R4, R7, R70, 1.1641532182693481445e-10 ;  /* 0x2f00000007047423 */ /* 0x000fc60000000046 */
[----:B------:R-:W-:Y:S02]  /*3100*/  LOP3.LUT R7, R10, R5, R6, 0x96, !PT ;  /* 0x000000050a077212 */ /* 0x000fe400078e9606 */
[----:B------:R-:W-:Y:S01]  /*3110*/  SHF.R.U32.HI R6, RZ, 0x2, R87 ;  /* 0x00000002ff067819 */ /* 0x000fe20000011657 */
[----:B------:R-:W0:Y:S03]  /*3120*/  F2F.F64.F32 R4, R4 ;  /* 0x0000000400047310 */ /* 0x000e260000201800 */
[----:B------:R-:W-:Y:S02]  /*3130*/  LOP3.LUT R91, R6, R87, RZ, 0x3c, !PT ;  /* 0x00000057065b7212 */ /* 0x000fe400078e3cff */
[----:B------:R-:W-:-:S03]  /*3140*/  LOP3.LUT R87, R7, R18, RZ, 0x3c, !PT ;  /* 0x0000001207577212 */ /* 0x000fc600078e3cff */
[----:B------:R-:W-:Y:S02]  /*3150*/  IMAD.SHL.U32 R7, R91, 0x2, RZ ;  /* 0x000000025b077824 */ /* 0x000fe400078e00ff */
[C---:B------:R-:W-:Y:S01]  /*3160*/  IMAD.SHL.U32 R18, R87.reuse, 0x10, RZ ;  /* 0x0000001057127824 */ /* 0x040fe200078e00ff */
[----:B------:R-:W-:Y:S02]  /*3170*/  IADD3 R6, PT, PT, R42, 0x140c2a2, R87 ;  /* 0x0140c2a22a067810 */ /* 0x000fe40007ffe057 */
[----:B------:R-:W-:Y:S02]  /*3180*/  ISETP.NE.AND P6, PT, R28, 0x1, PT ;  /* 0x000000011c00780c */ /* 0x000fe40003fc5270 */
[----:B------:R-:W-:Y:S02]  /*3190*/  LOP3.LUT R18, R87, R18, R7, 0x96, !PT ;  /* 0x0000001257127212 */ /* 0x000fe400078e9607 */
[----:B------:R-:W-:Y:S02]  /*31a0*/  I2FP.F32.U32 R7, R6 ;  /* 0x0000000600077245 */ /* 0x000fe40000201000 */
[----:B------:R-:W-:Y:S01]  /*31b0*/  @!P2 SEL R28, RZ, 0x1, !P6 ;  /* 0x00000001ff1ca807 */ /* 0x000fe20007000000 */
[----:B0-----:R-:W-:Y:S01]  /*31c0*/  DSETP.GEU.AND P2, PT, R4, UR6, PT ;  /* 0x0000000604007e2a */ /* 0x001fe2000bf4e000 */
[----:B------:R-:W-:Y:S01]  /*31d0*/  LOP3.LUT R91, R18, R91, RZ, 0x3c, !PT ;  /* 0x0000005b125b7212 */ /* 0x000fe200078e3cff */
[----:B------:R-:W-:Y:S01]  /*31e0*/  FFMA R7, R7, R70, 1.1641532182693481445e-10 ;  /* 0x2f00000007077423 */ /* 0x000fe20000000046 */
[----:B------:R-:W-:-:S02]  /*31f0*/  SHF.R.U32.HI R5, RZ, 0x2, R8 ;  /* 0x00000002ff057819 */ /* 0x000fc40000011608 */
[----:B------:R-:W-:Y:S02]  /*3200*/  IADD3 R4, PT, PT, R42, 0x1464a67, R91 ;  /* 0x01464a672a047810 */ /* 0x000fe40007ffe05b */
[----:B------:R-:W-:Y:S01]  /*3210*/  LOP3.LUT R8, R5, R8, RZ, 0x3c, !PT ;  /* 0x0000000805087212 */ /* 0x000fe200078e3cff */
[----:B------:R-:W0:Y:S01]  /*3220*/  F2F.F64.F32 R6, R7 ;  /* 0x0000000700067310 */ /* 0x000e220000201800 */
[----:B------:R-:W-:Y:S01]  /*3230*/  I2FP.F32.U32 R5, R4 ;  /* 0x0000000400057245 */ /* 0x000fe20000201000 */
[----:B------:R-:W-:Y:S02]  /*3240*/  IMAD.SHL.U32 R4, R91, 0x10, RZ ;  /* 0x000000105b047824 */ /* 0x000fe400078e00ff */
[----:B------:R-:W-:Y:S02]  /*3250*/  IMAD.SHL.U32 R18, R8, 0x2, RZ ;  /* 0x0000000208127824 */ /* 0x000fe400078e00ff */
[----:B------:R-:W-:Y:S01]  /*3260*/  FFMA R5, R5, R70, 1.1641532182693481445e-10 ;  /* 0x2f00000005057423 */ /* 0x000fe20000000046 */
[----:B--2---:R-:W-:-:S02]  /*3270*/  ISETP.NE.AND P6, PT, R27, 0x1, PT ;  /* 0x000000011b00780c */ /* 0x004fc40003fc5270 */
[----:B------:R-:W-:Y:S02]  /*3280*/  LOP3.LUT R85, R91, R4, R18, 0x96, !PT ;  /* 0x000000045b557212 */ /* 0x000fe400078e9612 */
[----:B------:R-:W-:Y:S01]  /*3290*/  @!P1 SEL R27, RZ, 0x1, !P6 ;  /* 0x00000001ff1b9807 */ /* 0x000fe20007000000 */
[----:B------:R-:W1:Y:S01]  /*32a0*/  F2F.F64.F32 R4, R5 ;  /* 0x0000000500047310 */ /* 0x000e620000201800 */
[----:B------:R-:W-:Y:S01]  /*32b0*/  LOP3.LUT R85, R85, R8, RZ, 0x3c, !PT ;  /* 0x0000000855557212 */ /* 0x000fe200078e3cff */
[----:B0-----:R-:W-:Y:S01]  /*32c0*/  DSETP.GEU.AND P1, PT, R6, UR6, PT ;  /* 0x0000000606007e2a */ /* 0x001fe2000bf2e000 */
[----:B------:R-:W-:Y:S01]  /*32d0*/  ISETP.NE.AND P6, PT, R26, 0x1, PT ;  /* 0x000000011a00780c */ /* 0x000fe20003fc5270 */
[----:B------:R-:W2:Y:S01]  /*32e0*/  LDG.E R8, desc[UR4][R46.64+0x50] ;  /* 0x000050042e087981 */ /* 0x000ea2000c1e1900 */
[----:B------:R-:W-:-:S04]  /*32f0*/  IADD3 R6, PT, PT, R42, 0x14bd22c, R85 ;  /* 0x014bd22c2a067810 */ /* 0x000fc80007ffe055 */
[----:B------:R-:W-:Y:S02]  /*3300*/  I2FP.F32.U32 R7, R6 ;  /* 0x0000000600077245 */ /* 0x000fe40000201000 */
[----:B------:R-:W-:-:S03]  /*3310*/  SHF.R.U32.HI R6, RZ, 0x2, R11 ;  /* 0x00000002ff067819 */ /* 0x000fc6000001160b */
[----:B------:R-:W-:Y:S01]  /*3320*/  FFMA R7, R7, R70, 1.1641532182693481445e-10 ;  /* 0x2f00000007077423 */ /* 0x000fe20000000046 */
[----:B------:R-:W-:Y:S02]  /*3330*/  LOP3.LUT R6, R6, R11, RZ, 0x3c, !PT ;  /* 0x0000000b06067212 */ /* 0x000fe400078e3cff */
[----:B------:R-:W-:Y:S01]  /*3340*/  @!P2 SEL R26, RZ, 0x1, !P6 ;  /* 0x00000001ff1aa807 */ /* 0x000fe20007000000 */
[----:B-1----:R-:W-:Y:S01]  /*3350*/  DSETP.GEU.AND P2, PT, R4, UR6, PT ;  /* 0x0000000604007e2a */ /* 0x002fe2000bf4e000 */
[----:B------:R0:W1:Y:S01]  /*3360*/  F2F.F64.F32 R4, R7 ;  /* 0x0000000700047310 */ /* 0x0000620000201800 */
[----:B------:R-:W-:Y:S02]  /*3370*/  IMAD.SHL.U32 R11, R6, 0x2, RZ ;  /* 0x00000002060b7824 */ /* 0x000fe400078e00ff */
[----:B------:R-:W-:Y:S01]  /*3380*/  IMAD.SHL.U32 R18, R85, 0x10, RZ ;  /* 0x0000001055127824 */ /* 0x000fe200078e00ff */
[----:B------:R-:W-:-:S04]  /*3390*/  SHF.R.U32.HI R57, RZ, 0x2, R10 ;  /* 0x00000002ff397819 */ /* 0x000fc8000001160a */
[----:B------:R-:W-:Y:S01]  /*33a0*/  LOP3.LUT R11, R85, R18, R11, 0x96, !PT ;  /* 0x00000012550b7212 */ /* 0x000fe200078e960b */
[----:B0-----:R-:W2:Y:S01]  /*33b0*/  LDG.E R7, desc[UR4][R46.64+0x54] ;  /* 0x000054042e077981 */ /* 0x001ea2000c1e1900 */
[----:B---3--:R-:W-:Y:S02]  /*33c0*/  ISETP.NE.AND P6, PT, R25, 0x1, PT ;  /* 0x000000011900780c */ /* 0x008fe40003fc5270 */
[----:B------:R-:W-:Y:S01]  /*33d0*/  LOP3.LUT R10, R57, R10, RZ, 0x3c, !PT ;  /* 0x0000000a390a7212 */ /* 0x000fe200078e3cff */
[----:B------:R-:W3:Y:S01]  /*33e0*/  LDG.E R18, desc[UR4][R46.64+0x68] ;  /* 0x000068042e127981 */ /* 0x000ee2000c1e1900 */
[----:B------:R-:W-:Y:S02]  /*33f0*/  LOP3.LUT R57, R11, R6, RZ, 0x3c, !PT ;  /* 0x000000060b397212 */ /* 0x000fe400078e3cff */
[----:B------:R-:W-:Y:S01]  /*3400*/  @!P1 SEL R25, RZ, 0x1, !P6 ;  /* 0x00000001ff199807 */ /* 0x000fe20007000000 */
[----:B-1----:R-:W-:Y:S01]  /*3410*/  DSETP.GEU.AND P1, PT, R4, UR6, PT ;  /* 0x0000000604007e2a */ /* 0x002fe2000bf2e000 */
[----:B------:R-:W-:Y:S01]  /*3420*/  IADD3 R12, PT, PT, R42, 0x79aaee, R12 ;  /* 0x0079aaee2a0c7810 */ /* 0x000fe20007ffe00c */
[----:B------:R-:W-:Y:S01]  /*3430*/  IMAD.SHL.U32 R5, R10, 0x2, RZ ;  /* 0x000000020a057824 */ /* 0x000fe200078e00ff */
[----:B------:R-:W-:Y:S01]  /*3440*/  IADD3 R13, PT, PT, R42, 0x7f32b3, R13 ;  /* 0x007f32b32a0d7810 */ /* 0x000fe20007ffe00d */
[C---:B------:R-:W-:Y:S01]  /*3450*/  IMAD.SHL.U32 R4, R57.reuse, 0x10, RZ ;  /* 0x0000001039047824 */ /* 0x040fe200078e00ff */
[----:B------:R-:W3:Y:S04]  /*3460*/  LDG.E R6, desc[UR4][R46.64+0x58] ;  /* 0x000058042e067981 */ /* 0x000ee8000c1e1900 */
[----:B------:R-:W-:-:S02]  /*3470*/  LOP3.LUT R5, R57, R4, R5, 0x96, !PT ;  /* 0x0000000439057212 */ /* 0x000fc400078e9605 */
[----:B------:R-:W-:Y:S02]  /*3480*/  IADD3 R4, PT, PT, R42, 0x15159f1, R57 ;  /* 0x015159f12a047810 */ /* 0x000fe40007ffe039 */
[----:B------:R-:W-:Y:S02]  /*3490*/  LOP3.LUT R54, R5, R10, RZ, 0x3c, !PT ;  /* 0x0000000a05367212 */ /* 0x000fe400078e3cff */
[----:B------:R-:W-:-:S05]  /*34a0*/  I2FP.F32.U32 R5, R4 ;  /* 0x0000000400057245 */ /* 0x000fca0000201000 */
[----:B------:R-:W-:-:S06]  /*34b0*/  FFMA R10, R5, R70, 1.1641532182693481445e-10 ;  /* 0x2f000000050a7423 */ /* 0x000fcc0000000046 */
[----:B------:R-:W0:Y:S01]  /*34c0*/  F2F.F64.F32 R10, R10 ;  /* 0x0000000a000a7310 */ /* 0x000e220000201800 */
[----:B------:R-:W-:Y:S02]  /*34d0*/  IADD3 R4, PT, PT, R42, 0x156e1b6, R54 ;  /* 0x0156e1b62a047810 */ /* 0x000fe40007ffe036 */
[----:B------:R-:W-:Y:S02]  /*34e0*/  ISETP.NE.AND P6, PT, R24, 0x1, PT ;  /* 0x000000011800780c */ /* 0x000fe40003fc5270 */
[----:B------:R-:W-:Y:S02]  /*34f0*/  I2FP.F32.U32 R5, R4 ;  /* 0x0000000400057245 */ /* 0x000fe40000201000 */
[----:B------:R-:W-:-:S03]  /*3500*/  @!P2 SEL R24, RZ, 0x1, !P6 ;  /* 0x00000001ff18a807 */ /* 0x000fc60007000000 */
[----:B------:R-:W-:Y:S01]  /*3510*/  FFMA R5, R5, R70, 1.1641532182693481445e-10 ;  /* 0x2f00000005057423 */ /* 0x000fe20000000046 */
[----:B0-----:R-:W-:Y:S01]  /*3520*/  DSETP.GEU.AND P2, PT, R10, UR6, PT ;  /* 0x000000060a007e2a */ /* 0x001fe2000bf4e000 */
[----:B------:R-:W-:-:S04]  /*3530*/  I2FP.F32.U32 R11, R12 ;  /* 0x0000000c000b7245 */ /* 0x000fc80000201000 */
[----:B------:R-:W0:Y:S01]  /*3540*/  F2F.F64.F32 R4, R5 ;  /* 0x0000000500047310 */ /* 0x000e220000201800 */
[----:B------:R-:W-:Y:S01]  /*3550*/  FFMA R12, R11, R70, 1.1641532182693481445e-10 ;  /* 0x2f0000000b0c7423 */ /* 0x000fe20000000046 */
[----:B------:R-:W-:Y:S02]  /*3560*/  I2FP.F32.U32 R11, R13 ;  /* 0x0000000d000b7245 */ /* 0x000fe40000201000 */
[----:B----4-:R-:W-:-:S04]  /*3570*/  ISETP.NE.AND P6, PT, R23, 0x1, PT ;  /* 0x000000011700780c */ /* 0x010fc80003fc5270 */
[----:B------:R-:W1:Y:S01]  /*3580*/  F2F.F64.F32 R12, R12 ;  /* 0x0000000c000c7310 */ /* 0x000e620000201800 */
[----:B------:R-:W-:Y:S02]  /*3590*/  @!P1 SEL R23, RZ, 0x1, !P6 ;  /* 0x00000001ff179807 */ /* 0x000fe40007000000 */
[----:B------:R-:W-:Y:S02]  /*35a0*/  IADD3 R3, PT, PT, R42, 0x84ba78, R3 ;  /* 0x0084ba782a037810 */ /* 0x000fe40007ffe003 */
[----:B------:R-:W-:Y:S01]  /*35b0*/  ISETP.NE.AND P1, PT, R22, 0x1, PT ;  /* 0x000000011600780c */ /* 0x000fe20003f25270 */
[----:B0-----:R-:W-:Y:S01]  /*35c0*/  DSETP.GEU.AND P6, PT, R4, UR6, PT ;  /* 0x0000000604007e2a */ /* 0x001fe2000bfce000 */
[----:B------:R-:W-:Y:S01]  /*35d0*/  I2FP.F32.U32 R3, R3 ;  /* 0x0000000300037245 */ /* 0x000fe20000201000 */
[----:B------:R-:W4:Y:S01]  /*35e0*/  LDG.E R5, desc[UR4][R46.64+0x5c] ;  /* 0x00005c042e057981 */ /* 0x000f22000c1e1900 */
[----:B------:R-:W-:Y:S01]  /*35f0*/  FFMA R11, R11, R70, 1.1641532182693481445e-10 ;  /* 0x2f0000000b0b7423 */ /* 0x000fe20000000046 */
[----:B------:R-:W-:-:S02]  /*3600*/  @!P2 SEL R22, RZ, 0x1, !P1 ;  /* 0x00000001ff16a807 */ /* 0x000fc40004800000 */
[----:B------:R-:W4:Y:S01]  /*3610*/  LDG.E R4, desc[UR4][R46.64+0x60] ;  /* 0x000060042e047981 */ /* 0x000f22000c1e1900 */
[----:B-1----:R-:W-:Y:S01]  /*3620*/  DSETP.GEU.AND P1, PT, R12, UR6, PT ;  /* 0x000000060c007e2a */ /* 0x002fe2000bf2e000 */
[----:B------:R-:W-:Y:S01]  /*3630*/  FFMA R12, R3, R70, 1.1641532182693481445e-10 ;  /* 0x2f000000030c7423 */ /* 0x000fe20000000046 */
[----:B------:R-:W0:Y:S01]  /*3640*/  F2F.F64.F32 R10, R11 ;  /* 0x0000000b000a7310 */ /* 0x000e220000201800 */
[----:B------:R-:W-:Y:S02]  /*3650*/  ISETP.NE.AND P2, PT, R21, 0x1, PT ;  /* 0x000000011500780c */ /* 0x000fe40003f45270 */
[----:B------:R-:W-:-:S05]  /*3660*/  IADD3 R16, PT, PT, R42, 0x8a423d, R16 ;  /* 0x008a423d2a107810 */ /* 0x000fca0007ffe010 */
[----:B------:R-:W1:Y:S01]  /*3670*/  F2F.F64.F32 R12, R12 ;  /* 0x0000000c000c7310 */ /* 0x000e620000201800 */
[----:B------:R-:W-:Y:S02]  /*3680*/  IADD3 R17, PT, PT, R42, 0x8fca02, R17 ;  /* 0x008fca022a117810 */ /* 0x000fe40007ffe011 */
[----:B------:R-:W-:Y:S02]  /*3690*/  @!P6 SEL R21, RZ, 0x1, !P2 ;  /* 0x00000001ff15e807 */ /* 0x000fe40005000000 */
[----:B------:R-:W-:Y:S02]  /*36a0*/  I2FP.F32.U32 R3, R16 ;  /* 0x0000001000037245 */ /* 0x000fe40000201000 */
[----:B------:R-:W-:Y:S02]  /*36b0*/  ISETP.NE.AND P6, PT, R20, 0x1, PT ;  /* 0x000000011400780c */ /* 0x000fe40003fc5270 */
[----:B------:R-:W-:Y:S01]  /*36c0*/  I2FP.F32.U32 R17, R17 ;  /* 0x0000001100117245 */ /* 0x000fe20000201000 */
[----:B0-----:R-:W-:Y:S01]  /*36d0*/  DSETP.GEU.AND P2, PT, R10, UR6, PT ;  /* 0x000000060a007e2a */ /* 0x001fe2000bf4e000 */
[----:B------:R-:W-:Y:S01]  /*36e0*/  @!P3 SEL R20, RZ, 0x1, !P6 ;  /* 0x00000001ff14b807 */ /* 0x000fe20007000000 */
[----:B------:R-:W-:Y:S01]  /*36f0*/  FFMA R10, R3, R70, 1.1641532182693481445e-10 ;  /* 0x2f000000030a7423 */ /* 0x000fe20000000046 */
[----:B------:R-:W4:Y:S01]  /*3700*/  LDG.E R16, desc[UR4][R46.64+0x70] ;  /* 0x000070042e107981 */ /* 0x000f22000c1e1900 */
[----:B-1----:R-:W-:-:S03]  /*3710*/  DSETP.GEU.AND P3, PT, R12, UR6, PT ;  /* 0x000000060c007e2a */ /* 0x002fc6000bf6e000 */
[----:B------:R-:W4:Y:S01]  /*3720*/  LDG.E R3, desc[UR4][R46.64+0x64] ;  /* 0x000064042e037981 */ /* 0x000f22000c1e1900 */
[----:B------:R-:W-:Y:S01]  /*3730*/  FFMA R12, R17, R70, 1.1641532182693481445e-10 ;  /* 0x2f000000110c7423 */ /* 0x000fe20000000046 */
[----:B------:R-:W-:Y:S02]  /*3740*/  ISETP.NE.AND P6, PT, R19, 0x1, PT ;  /* 0x000000011300780c */ /* 0x000fe40003fc5270 */
[----:B------:R-:W4:Y:S03]  /*3750*/  LDG.E R17, desc[UR4][R46.64+0x6c] ;  /* 0x00006c042e117981 */ /* 0x000f26000c1e1900 */
[----:B------:R-:W0:Y:S01]  /*3760*/  F2F.F64.F32 R12, R12 ;  /* 0x0000000c000c7310 */ /* 0x000e220000201800 */
[----:B------:R-:W-:Y:S02]  /*3770*/  @!P5 SEL R19, RZ, 0x1, !P6 ;  /* 0x00000001ff13d807 */ /* 0x000fe40007000000 */
[----:B------:R-:W-:-:S04]  /*3780*/  ISETP.NE.AND P6, PT, R15, 0x1, PT ;  /* 0x000000010f00780c */ /* 0x000fc80003fc5270 */
[----:B------:R-:W-:Y:S01]  /*3790*/  @!P4 SEL R15, RZ, 0x1, !P6 ;  /* 0x00000001ff0fc807 */ /* 0x000fe20007000000 */
[----:B------:R-:W1:Y:S01]  /*37a0*/  F2F.F64.F32 R10, R10 ;  /* 0x0000000a000a7310 */ /* 0x000e620000201800 */
[----:B0-----:R-:W-:Y:S01]  /*37b0*/  DSETP.GEU.AND P4, PT, R12, UR6, PT ;  /* 0x000000060c007e2a */ /* 0x001fe2000bf8e000 */
[----:B------:R-:W4:Y:S04]  /*37c0*/  LDG.E R13, desc[UR4][R46.64+0x74] ;  /* 0x000074042e0d7981 */ /* 0x000f28000c1e1900 */
[----:B------:R-:W4:Y:S01]  /*37d0*/  LDG.E R12, desc[UR4][R46.64+0x78] ;  /* 0x000078042e0c7981 */ /* 0x000f22000c1e1900 */
[----:B------:R-:W-:-:S04]  /*37e0*/  IADD3 R9, PT, PT, R42, 0x9551c7, R9 ;  /* 0x009551c72a097810 */ /* 0x000fc80007ffe009 */
[----:B------:R-:W-:Y:S01]  /*37f0*/  I2FP.F32.U32 R9, R9 ;  /* 0x0000000900097245 */ /* 0x000fe20000201000 */
[----:B-1----:R-:W-:-:S04]  /*3800*/  DSETP.GEU.AND P5, PT, R10, UR6, PT ;  /* 0x000000060a007e2a */ /* 0x002fc8000bfae000 */
[----:B------:R-:W-:-:S04]  /*3810*/  FFMA R9, R9, R70, 1.1641532182693481445e-10 ;  /* 0x2f00000009097423 */ /* 0x000fc80000000046 */
[----:B------:R0:W1:Y:S01]  /*3820*/  F2F.F64.F32 R10, R9 ;  /* 0x00000009000a7310 */ /* 0x0000620000201800 */
[----:B------:R-:W-:-:S04]  /*3830*/  ISETP.NE.AND P6, PT, R14, 0x1, PT ;  /* 0x000000010e00780c */ /* 0x000fc80003fc5270 */
[----:B------:R-:W-:Y:S01]  /*3840*/  @!P0 SEL R14, RZ, 0x1, !P6 ;  /* 0x00000001ff0e8807 */ /* 0x000fe20007000000 */
[----:B0-----:R-:W4:Y:S01]  /*3850*/  LDG.E R9, desc[UR4][R46.64+0xc] ;  /* 0x00000c042e097981 */ /* 0x001f22000c1e1900 */
[----:B-1----:R-:W-:-:S03]  /*3860*/  DSETP.GEU.AND P0, PT, R10, UR6, PT ;  /* 0x000000060a007e2a */ /* 0x002fc6000bf0e000 */
[----:B------:R-:W4:Y:S04]  /*3870*/  LDG.E R11, desc[UR4][R46.64+0x7c] ;  /* 0x00007c042e0b7981 */ /* 0x000f28000c1e1900 */
[----:B------:R-:W4:Y:S01]  /*3880*/  LDG.E R10, desc[UR4][R46.64+0x8] ;  /* 0x000008042e0a7981 */ /* 0x000f22000c1e1900 */
[----:B------:R-:W-:-:S04]  /*3890*/  IADD3 R51, PT, PT, R42, 0x9ad98c, R51 ;  /* 0x009ad98c2a337810 */ /* 0x000fc80007ffe033 */
[----:B------:R-:W-:-:S05]  /*38a0*/  I2FP.F32.U32 R51, R51 ;  /* 0x0000003300337245 */ /* 0x000fca0000201000 */
[----:B------:R-:W-:-:S04]  /*38b0*/  FFMA R86, R51, R70, 1.1641532182693481445e-10 ;  /* 0x2f00000033567423 */ /* 0x000fc80000000046 */
[----:B------:R-:W0:Y:S01]  /*38c0*/  F2F.F64.F32 R50, R86 ;  /* 0x0000005600327310 */ /* 0x000e220000201800 */
[C---:B------:R-:W-:Y:S02]  /*38d0*/  IADD3 R84, PT, PT, R42.reuse, 0xa06151, R84 ;  /* 0x00a061512a547810 */ /* 0x040fe40007ffe054 */
[C---:B------:R-:W-:Y:S02]  /*38e0*/  IADD3 R52, PT, PT, R42.reuse, 0xa5e916, R52 ;  /* 0x00a5e9162a347810 */ /* 0x040fe40007ffe034 */
[----:B------:R-:W-:-:S04]  /*38f0*/  IADD3 R53, PT, PT, R42, 0xab70db, R53 ;  /* 0x00ab70db2a357810 */ /* 0x000fc80007ffe035 */
[----:B------:R-:W-:Y:S02]  /*3900*/  I2FP.F32.U32 R53, R53 ;  /* 0x0000003500357245 */ /* 0x000fe40000201000 */
[----:B------:R-:W-:-:S03]  /*3910*/  IADD3 R82, PT, PT, R42, 0xb0f8a0, R82 ;  /* 0x00b0f8a02a527810 */ /* 0x000fc60007ffe052 */
[----:B------:R-:W-:Y:S01]  /*3920*/  FFMA R53, R53, R70, 1.1641532182693481445e-10 ;  /* 0x2f00000035357423 */ /* 0x000fe20000000046 */
[----:B------:R-:W-:-:S05]  /*3930*/  I2FP.F32.U32 R82, R82 ;  /* 0x0000005200527245 */ /* 0x000fca0000201000 */
[----:B------:R-:W-:Y:S01]  /*3940*/  FFMA R82, R82, R70, 1.1641532182693481445e-10 ;  /* 0x2f00000052527423 */ /* 0x000fe20000000046 */
[----:B------:R-:W-:Y:S02]  /*3950*/  IADD3 R80, PT, PT, R42, 0xb68065, R80 ;  /* 0x00b680652a507810 */ /* 0x000fe40007ffe050 */
[----:B--2---:R-:W-:-:S04]  /*3960*/  ISETP.NE.AND P6, PT, R8, 0x1, PT ;  /* 0x000000010800780c */ /* 0x004fc80003fc5270 */
[----:B------:R-:W-:Y:S01]  /*3970*/  @!P1 SEL R8, RZ, 0x1, !P6 ;  /* 0x00000001ff089807 */ /* 0x000fe20007000000 */
[----:B0-----:R-:W-:Y:S01]  /*3980*/  DSETP.GEU.AND P1, PT, R50, UR6, PT ;  /* 0x0000000632007e2a */ /* 0x001fe2000bf2e000 */
[----:B------:R-:W-:-:S05]  /*3990*/  I2FP.F32.U32 R51, R84 ;  /* 0x0000005400337245 */ /* 0x000fca0000201000 */
[----:B------:R-:W-:-:S04]  /*39a0*/  FFMA R84, R51, R70, 1.1641532182693481445e-10 ;  /* 0x2f00000033547423 */ /* 0x000fc80000000046 */
[----:B------:R0:W1:Y:S01]  /*39b0*/  F2F.F64.F32 R50, R84 ;  /* 0x0000005400327310 */ /* 0x0000620000201800 */
[----:B------:R-:W-:Y:S02]  /*39c0*/  IADD3 R78, PT, PT, R42, 0xcc9f79, R78 ;  /* 0x00cc9f792a4e7810 */ /* 0x000fe40007ffe04e */
[----:B------:R-:W-:Y:S01]  /*39d0*/  ISETP.NE.AND P6, PT, R7, 0x1, PT ;  /* 0x000000010700780c */ /* 0x000fe20003fc5270 */
[----:B0-----:R-:W2:Y:S03]  /*39e0*/  LDG.E R84, desc[UR4][R46.64+0x38] ;  /* 0x000038042e547981 */ /* 0x001ea6000c1e1900 */
[----:B------:R-:W-:Y:S01]  /*39f0*/  @!P2 SEL R7, RZ, 0x1, !P6 ;  /* 0x00000001ff07a807 */ /* 0x000fe20007000000 */
[----:B-1----:R-:W-:Y:S01]  /*3a00*/  DSETP.GEU.AND P2, PT, R50, UR6, PT ;  /* 0x0000000632007e2a */ /* 0x002fe2000bf4e000 */
[----:B------:R-:W-:-:S05]  /*3a10*/  I2FP.F32.U32 R51, R52 ;  /* 0x0000003400337245 */ /* 0x000fca0000201000 */
[----:B------:R-:W-:-:S06]  /*3a20*/  FFMA R51, R51, R70, 1.1641532182693481445e-10 ;  /* 0x2f00000033337423 */ /* 0x000fcc0000000046 */
[----:B------:R-:W0:Y:S01]  /*3a30*/  F2F.F64.F32 R50, R51 ;  /* 0x0000003300327310 */ /* 0x000e220000201800 */
[----:B---3--:R-:W-:-:S07]  /*3a40*/  ISETP.NE.AND P6, PT, R6, 0x1, PT ;  /* 0x000000010600780c */ /* 0x008fce0003fc5270 */
[----:B------:R-:W1:Y:S01]  /*3a50*/  F2F.F64.F32 R52, R53 ;  /* 0x0000003500347310 */ /* 0x000e620000201800 */
[----:B------:R-:W-:Y:S01]  /*3a60*/  @!P3 SEL R6, RZ, 0x1, !P6 ;  /* 0x00000001ff06b807 */ /* 0x000fe20007000000 */
[----:B0-----:R-:W-:-:S06]  /*3a70*/  DSETP.GEU.AND P3, PT, R50, UR6, PT ;  /* 0x0000000632007e2a */ /* 0x001fcc000bf6e000 */
[----:B------:R0:W3:Y:S01]  /*3a80*/  F2F.F64.F32 R50, R82 ;  /* 0x0000005200327310 */ /* 0x0000e20000201800 */
[----:B------:R-:W-:Y:S02]  /*3a90*/  I2FP.F32.U32 R78, R78 ;  /* 0x0000004e004e7245 */ /* 0x000fe40000201000 */
[----:B------:R-:W-:-:S04]  /*3aa0*/  IADD3 R76, PT, PT, R42, 0xc717b4, R76 ;  /* 0x00c717b42a4c7810 */ /* 0x000fc80007ffe04c */
[----:B------:R-:W-:Y:S01]  /*3ab0*/  I2FP.F32.U32 R76, R76 ;  /* 0x0000004c004c7245 */ /* 0x000fe20000201000 */
[----:B0-----:R-:W5:Y:S01]  /*3ac0*/  LDG.E R82, desc[UR4][R46.64+0x4] ;  /* 0x000004042e527981 */ /* 0x001f62000c1e1900 */
[----:B----4-:R-:W-:-:S04]  /*3ad0*/  ISETP.NE.AND P6, PT, R5, 0x1, PT ;  /* 0x000000010500780c */ /* 0x010fc80003fc5270 */
[----:B------:R-:W-:Y:S01]  /*3ae0*/  @!P5 SEL R5, RZ, 0x1, !P6 ;  /* 0x00000001ff05d807 */ /* 0x000fe20007000000 */
[----:B-1----:R-:W-:Y:S01]  /*3af0*/  DSETP.GEU.AND P5, PT, R52, UR6, PT ;  /* 0x0000000634007e2a */ /* 0x002fe2000bfae000 */
[----:B------:R-:W-:Y:S02]  /*3b00*/  I2FP.F32.U32 R53, R80 ;  /* 0x0000005000357245 */ /* 0x000fe40000201000 */
[----:B------:R-:W-:Y:S01]  /*3b10*/  ISETP.NE.AND P6, PT, R4, 0x1, PT ;  /* 0x000000010400780c */ /* 0x000fe20003fc5270 */
[-C--:B------:R-:W-:Y:S01]  /*3b20*/  FFMA R52, R78, R70.reuse, 1.1641532182693481445e-10 ;  /* 0x2f0000004e347423 */ /* 0x080fe20000000046 */
[-C--:B------:R-:W-:Y:S01]  /*3b30*/  FFMA R76, R76, R70.reuse, 1.1641532182693481445e-10 ;  /* 0x2f0000004c4c7423 */ /* 0x080fe20000000046 */
[----:B------:R-:W-:Y:S01]  /*3b40*/  FFMA R53, R53, R70, 1.1641532182693481445e-10 ;  /* 0x2f00000035357423 */ /* 0x000fe20000000046 */
[----:B------:R-:W-:Y:S01]  /*3b50*/  @!P4 SEL R4, RZ, 0x1, !P6 ;  /* 0x00000001ff04c807 */ /* 0x000fe20007000000 */
[----:B---3--:R-:W-:Y:S01]  /*3b60*/  DSETP.GEU.AND P4, PT, R50, UR6, PT ;  /* 0x0000000632007e2a */ /* 0x008fe2000bf8e000 */
[C---:B------:R-:W-:Y:S01]  /*3b70*/  IADD3 R55, PT, PT, R42.reuse, 0xdd36c8, R55 ;  /* 0x00dd36c82a377810 */ /* 0x040fe20007ffe037 */
[----:B------:R-:W0:Y:S01]  /*3b80*/  F2F.F64.F32 R50, R53 ;  /* 0x0000003500327310 */ /* 0x000e220000201800 */
[C---:B------:R-:W-:Y:S01]  /*3b90*/  IADD3 R74, PT, PT, R42.reuse, 0xd2273e, R74 ;  /* 0x00d2273e2a4a7810 */ /* 0x040fe20007ffe04a */
[----:B------:R-:W3:Y:S01]  /*3ba0*/  LDG.E R78, desc[UR4][R46.64+0x30] ;  /* 0x000030042e4e7981 */ /* 0x000ee2000c1e1900 */
[----:B------:R-:W-:-:S02]  /*3bb0*/  IADD3 R89, PT, PT, R42, 0xd7af03, R89 ;  /* 0x00d7af032a597810 */ /* 0x000fc40007ffe059 */
[----:B------:R-:W-:Y:S01]  /*3bc0*/  IADD3 R56, PT, PT, R42, 0xe2be8d, R56 ;  /* 0x00e2be8d2a387810 */ /* 0x000fe20007ffe038 */
[----:B------:R-:W5:Y:S02]  /*3bd0*/  LDG.E R80, desc[UR4][R46.64] ;  /* 0x000000042e507981 */ /* 0x000f64000c1e1900 */
[----:B------:R-:W1:Y:S01]  /*3be0*/  F2F.F64.F32 R52, R52 ;  /* 0x0000003400347310 */ /* 0x000e620000201800 */
[----:B------:R-:W-:Y:S02]  /*3bf0*/  I2FP.F32.U32 R55, R55 ;  /* 0x0000003700377245 */ /* 0x000fe40000201000 */
[----:B------:R-:W-:-:S04]  /*3c00*/  ISETP.NE.AND P6, PT, R3, 0x1, PT ;  /* 0x000000010300780c */ /* 0x000fc80003fc5270 */
[----:B------:R-:W-:Y:S01]  /*3c10*/  @!P0 SEL R3, RZ, 0x1, !P6 ;  /* 0x00000001ff038807 */ /* 0x000fe20007000000 */
[----:B0-----:R-:W-:Y:S01]  /*3c20*/  DSETP.GEU.AND P0, PT, R50, UR6, PT ;  /* 0x0000000632007e2a */ /* 0x001fe2000bf0e000 */
[----:B------:R-:W-:Y:S01]  /*3c30*/  ISETP.NE.AND P6, PT, R18, 0x1, PT ;  /* 0x000000011200780c */ /* 0x000fe20003fc5270 */
[----:B------:R0:W4:Y:S01]  /*3c40*/  F2F.F64.F32 R50, R76 ;  /* 0x0000004c00327310 */ /* 0x0001220000201800 */
[----:B------:R-:W-:Y:S02]  /*3c50*/  I2FP.F32.U32 R74, R74 ;  /* 0x0000004a004a7245 */ /* 0x000fe40000201000 */
[----:B------:R-:W-:Y:S02]  /*3c60*/  @!P1 SEL R18, RZ, 0x1, !P6 ;  /* 0x00000001ff129807 */ /* 0x000fe40007000000 */
[----:B------:R-:W-:Y:S01]  /*3c70*/  ISETP.NE.AND P6, PT, R17, 0x1, PT ;  /* 0x000000011100780c */ /* 0x000fe20003fc5270 */
[----:B------:R-:W-:Y:S01]  /*3c80*/  FFMA R55, R55, R70, 1.1641532182693481445e-10 ;  /* 0x2f00000037377423 */ /* 0x000fe20000000046 */
[----:B------:R-:W-:Y:S01]  /*3c90*/  I2FP.F32.U32 R89, R89 ;  /* 0x0000005900597245 */ /* 0x000fe20000201000 */
[----:B0-----:R-:W2:Y:S01]  /*3ca0*/  LDG.E R76, desc[UR4][R46.64+0x28] ;  /* 0x000028042e4c7981 */ /* 0x001ea2000c1e1900 */
[----:B------:R-:W-:-:S02]  /*3cb0*/  I2FP.F32.U32 R56, R56 ;  /* 0x0000003800387245 */ /* 0x000fc40000201000 */
[----:B------:R-:W-:Y:S01]  /*3cc0*/  @!P2 SEL R17, RZ, 0x1, !P6 ;  /* 0x00000001ff11a807 */ /* 0x000fe20007000000 */
[----:B-1----:R-:W-:Y:S01]  /*3cd0*/  DSETP.GEU.AND P2, PT, R52, UR6, PT ;  /* 0x0000000634007e2a */ /* 0x002fe2000bf4e000 */
[-C--:B------:R-:W-:Y:S01]  /*3ce0*/  FFMA R74, R74, R70.reuse, 1.1641532182693481445e-10 ;  /* 0x2f0000004a4a7423 */ /* 0x080fe20000000046 */
[----:B------:R-:W0:Y:S01]  /*3cf0*/  F2F.F64.F32 R52, R55 ;  /* 0x0000003700347310 */ /* 0x000e220000201800 */
[----:B------:R-:W-:Y:S02]  /*3d00*/  IADD3 R93, PT, PT, R42, 0xe84652, R93 ;  /* 0x00e846522a5d7810 */ /* 0x000fe40007ffe05d */
[----:B------:R-:W-:Y:S01]  /*3d10*/  ISETP.NE.AND P6, PT, R16, 0x1, PT ;  /* 0x000000011000780c */ /* 0x000fe20003fc5270 */
[-C--:B------:R-:W-:Y:S01]  /*3d20*/  FFMA R89, R89, R70.reuse, 1.1641532182693481445e-10 ;  /* 0x2f00000059597423 */ /* 0x080fe20000000046 */
[----:B------:R-:W-:Y:S01]  /*3d30*/  FFMA R56, R56, R70, 1.1641532182693481445e-10 ;  /* 0x2f00000038387423 */ /* 0x000fe20000000046 */
[----:B----4-:R-:W-:Y:S01]  /*3d40*/  DSETP.GEU.AND P1, PT, R50, UR6, PT ;  /* 0x0000000632007e2a */ /* 0x010fe2000bf2e000 */
[----:B------:R-:W-:Y:S01]  /*3d50*/  @!P3 SEL R16, RZ, 0x1, !P6 ;  /* 0x00000001ff10b807 */ /* 0x000fe20007000000 */
[----:B------:R1:W-:Y:S01]  /*3d60*/  F2F.F64.F32 R50, R74 ;  /* 0x0000004a00327310 */ /* 0x0003e20000201800 */
[----:B------:R-:W-:-:S02]  /*3d70*/  ISETP.NE.AND P6, PT, R13, 0x1, PT ;  /* 0x000000010d00780c */ /* 0x000fc40003fc5270 */
[----:B-1----:R-:W-:-:S05]  /*3d80*/  I2FP.F32.U32 R74, R93 ;  /* 0x0000005d004a7245 */ /* 0x002fca0000201000 */
[----:B------:R1:W-:Y:S01]  /*3d90*/  F2F.F64.F32 R92, R56 ;  /* 0x00000038005c7310 */ /* 0x0003e20000201800 */
[----:B------:R-:W-:Y:S02]  /*3da0*/  @!P5 SEL R13, RZ, 0x1, !P6 ;  /* 0x00000001ff0dd807 */ /* 0x000fe40007000000 */
[----:B------:R-:W-:Y:S02]  /*3db0*/  ISETP.NE.AND P6, PT, R12, 0x1, PT ;  /* 0x000000010c00780c */ /* 0x000fe40003fc5270 */
[----:B-1----:R-:W-:-:S03]  /*3dc0*/  SHF.R.U32.HI R56, RZ, 0x2, R87 ;  /* 0x00000002ff387819 */ /* 0x002fc60000011657 */
[----:B------:R-:W1:Y:S01]  /*3dd0*/  F2F.F64.F32 R88, R89 ;  /* 0x0000005900587310 */ /* 0x000e620000201800 */
[----:B------:R-:W-:Y:S02]  /*3de0*/  IADD3 R72, PT, PT, R42, 0xedce17, R72 ;  /* 0x00edce172a487810 */ /* 0x000fe40007ffe048 */
[----:B------:R-:W-:Y:S02]  /*3df0*/  LOP3.LUT R56, R56, R87, RZ, 0x3c, !PT ;  /* 0x0000005738387212 */ /* 0x000fe400078e3cff */
[----:B------:R-:W-:Y:S01]  /*3e00*/  @!P4 SEL R12, RZ, 0x1, !P6 ;  /* 0x00000001ff0cc807 */ /* 0x000fe20007000000 */
[----:B0-----:R-:W-:Y:S01]  /*3e10*/  DSETP.GEU.AND P4, PT, R52, UR6, PT ;  /* 0x0000000634007e2a */ /* 0x001fe2000bf8e000 */
[----:B------:R-:W-:Y:S01]  /*3e20*/  I2FP.F32.U32 R55, R72 ;  /* 0x0000004800377245 */ /* 0x000fe20000201000 */
[----:B------:R-:W-:Y:S01]  /*3e30*/  IMAD.SHL.U32 R52, R56, 0x2, RZ ;  /* 0x0000000238347824 */ /* 0x000fe200078e00ff */
[----:B------:R-:W-:Y:S01]  /*3e40*/  SHF.R.U32.HI R86, RZ, 0x2, R91 ;  /* 0x00000002ff567819 */ /* 0x000fe2000001165b */
[----:B------:R-:W-:Y:S01]  /*3e50*/  IMAD.SHL.U32 R53, R54, 0x10, RZ ;  /* 0x0000001036357824 */ /* 0x000fe200078e00ff */
[----:B-1----:R-:W-:Y:S01]  /*3e60*/  DSETP.GEU.AND P5, PT, R88, UR6, PT ;  /* 0x0000000658007e2a */ /* 0x002fe2000bfae000 */
[----:B------:R-:W-:-:S03]  /*3e70*/  FFMA R55, R55, R70, 1.1641532182693481445e-10 ;  /* 0x2f00000037377423 */ /* 0x000fc60000000046 */
[----:B------:R-:W-:Y:S01]  /*3e80*/  LOP3.LUT R53, R54, R53, R52, 0x96, !PT ;  /* 0x0000003536357212 */ /* 0x000fe200078e9634 */
[----:B------:R-:W-:Y:S01]  /*3e90*/  DSETP.GEU.AND P3, PT, R50, UR6, PT ;  /* 0x0000000632007e2a */ /* 0x000fe2000bf6e000 */
[----:B------:R-:W-:Y:S01]  /*3ea0*/  LOP3.LUT R86, R86, R91, RZ, 0x3c, !PT ;  /* 0x0000005b56567212 */ /* 0x000fe200078e3cff */
[----:B------:R0:W-:Y:S01]  /*3eb0*/  F2F.F64.F32 R88, R55 ;  /* 0x0000003700587310 */ /* 0x0001e20000201800 */
[----:B------:R1:W4:Y:S01]  /*3ec0*/  LDG.E R52, desc[UR4][R48.64+0x74] ;  /* 0x0000740430347981 */ /* 0x000322000c1e1900 */
[----:B------:R-:W-:Y:S01]  /*3ed0*/  FFMA R50, R74, R70, 1.1641532182693481445e-10 ;  /* 0x2f0000004a327423 */ /* 0x000fe20000000046 */
[----:B------:R-:W-:Y:S02]  /*3ee0*/  ISETP.NE.AND P6, PT, R11, 0x1, PT ;  /* 0x000000010b00780c */ /* 0x000fe40003fc5270 */
[----:B------:R-:W3:Y:S01]  /*3ef0*/  LDG.E R72, desc[UR4][R46.64+0x14] ;  /* 0x000014042e487981 */ /* 0x000ee2000c1e1900 */
[----:B0-----:R-:W-:-:S03]  /*3f00*/  LOP3.LUT R55, R53, R56, RZ, 0x3c, !PT ;  /* 0x0000003835377212 */ /* 0x001fc600078e3cff */
[----:B------:R-:W2:Y:S01]  /*3f10*/  LDG.E R87, desc[UR4][R46.64+0x24] ;  /* 0x000024042e577981 */ /* 0x000ea2000c1e1900 */
[----:B-1----:R-:W-:Y:S02]  /*3f20*/  IMAD.SHL.U32 R49, R86, 0x2, RZ ;  /* 0x0000000256317824 */ /* 0x002fe400078e00ff */
[C---:B------:R-:W-:Y:S01]  /*3f30*/  IMAD.SHL.U32 R48, R55.reuse, 0x10, RZ ;  /* 0x0000001037307824 */ /* 0x040fe200078e00ff */
[----:B------:R-:W0:Y:S01]  /*3f40*/  F2F.F64.F32 R50, R50 ;  /* 0x0000003200327310 */ /* 0x000e220000201800 */
[----:B------:R-:W-:Y:S01]  /*3f50*/  @!P0 SEL R11, RZ, 0x1, !P6 ;  /* 0x00000001ff0b8807 */ /* 0x000fe20007000000 */
[----:B------:R-:W4:Y:S02]  /*3f60*/  LDG.E R53, desc[UR4][R46.64+0x10] ;  /* 0x000010042e357981 */ /* 0x000f24000c1e1900 */
[----:B------:R-:W-:Y:S02]  /*3f70*/  LOP3.LUT R49, R55, R48, R49, 0x96, !PT ;  /* 0x0000003037317212 */ /* 0x000fe400078e9631 */
[----:B------:R-:W-:Y:S01]  /*3f80*/  SHF.R.U32.HI R48, RZ, 0x2, R85 ;  /* 0x00000002ff307819 */ /* 0x000fe20000011655 */
[----:B------:R-:W2:Y:S03]  /*3f90*/  LDG.E R74, desc[UR4][R46.64+0x20] ;  /* 0x000020042e4a7981 */ /* 0x000ea6000c1e1900 */
[----:B------:R-:W-:Y:S01]  /*3fa0*/  LOP3.LUT R85, R48, R85, RZ, 0x3c, !PT ;  /* 0x0000005530557212 */ /* 0x000fe200078e3cff */
[----:B------:R-:W2:Y:S01]  /*3fb0*/  LDG.E R91, desc[UR4][R46.64+0x34] ;  /* 0x000034042e5b7981 */ /* 0x000ea2000c1e1900 */
[----:B------:R-:W-:-:S03]  /*3fc0*/  LOP3.LUT R48, R49, R86, RZ, 0x3c, !PT ;  /* 0x0000005631307212 */ /* 0x000fc600078e3cff */
[----:B------:R-:W-:Y:S02]  /*3fd0*/  IMAD.SHL.U32 R86, R85, 0x2, RZ ;  /* 0x0000000255567824 */ /* 0x000fe400078e00ff */
[----:B------:R-:W-:Y:S01]  /*3fe0*/  IMAD.SHL.U32 R49, R48, 0x10, RZ ;  /* 0x0000001030317824 */ /* 0x000fe200078e00ff */
[----:B------:R-:W-:-:S04]  /*3ff0*/  ISETP.NE.AND P6, PT, R10, 0x1, PT ;  /* 0x000000010a00780c */ /* 0x000fc80003fc5270 */
[----:B------:R-:W-:Y:S02]  /*4000*/  LOP3.LUT R86, R48, R49, R86, 0x96, !PT ;  /* 0x0000003130567212 */ /* 0x000fe400078e9656 */
[----:B------:R-:W-:Y:S02]  /*4010*/  @!P1 SEL R10, RZ, 0x1, !P6 ;  /* 0x00000001ff0a9807 */ /* 0x000fe40007000000 */
[----:B------:R-:W-:Y:S01]  /*4020*/  ISETP.NE.AND P6, PT, R9, 0x1, PT ;  /* 0x000000010900780c */ /* 0x000fe20003fc5270 */
[----:B------:R-:W-:Y:S01]  /*4030*/  VIADD R56, R42, 0x1677905 ;  /* 0x016779052a387836 */ /* 0x000fe20000000000 */
[----:B------:R-:W-:Y:S01]  /*4040*/  LOP3.LUT R49, R86, R85, RZ, 0x3c, !PT ;  /* 0x0000005556317212 */ /* 0x000fe200078e3cff */
[----:B------:R-:W-:Y:S01]  /*4050*/  DSETP.GEU.AND P0, PT, R92, UR6, PT ;  /* 0x000000065c007e2a */ /* 0x000fe2000bf0e000 */
[----:B------:R-:W-:Y:S01]  /*4060*/  @!P2 SEL R9, RZ, 0x1, !P6 ;  /* 0x00000001ff09a807 */ /* 0x000fe20007000000 */
[----:B0-----:R-:W-:Y:S01]  /*4070*/  DSETP.GEU.AND P1, PT, R50, UR6, PT ;  /* 0x0000000632007e2a */ /* 0x001fe2000bf2e000 */
[----:B------:R-:W2:Y:S01]  /*4080*/  LDG.E R93, desc[UR4][R46.64+0x3c] ;  /* 0x00003c042e5d7981 */ /* 0x000ea2000c1e1900 */
[----:B------:R-:W-:-:S03]  /*4090*/  DSETP.GEU.AND P2, PT, R88, UR6, PT ;  /* 0x0000000658007e2a */ /* 0x000fc6000bf4e000 */
[----:B------:R-:W2:Y:S04]  /*40a0*/  LDG.E R51, desc[UR4][R46.64+0x18] ;  /* 0x000018042e337981 */ /* 0x000ea8000c1e1900 */
[----:B------:R-:W2:Y:S04]  /*40b0*/  LDG.E R50, desc[UR4][R46.64+0x1c] ;  /* 0x00001c042e327981 */ /* 0x000ea8000c1e1900 */
[----:B------:R-:W2:Y:S04]  /*40c0*/  LDG.E R89, desc[UR4][R46.64+0x2c] ;  /* 0x00002c042e597981 */ /* 0x000ea8000c1e1900 */
[----:B------:R0:W-:Y:S04]  /*40d0*/  STG.E.64 desc[UR4][R44.64], R56 ;  /* 0x000000382c007986 */ /* 0x0001e8000c101b04 */
[----:B-----5:R1:W-:Y:S04]  /*40e0*/  STG.E.64 desc[UR4][R44.64+0x18], R38 ;  /* 0x000018262c007986 */ /* 0x0203e8000c101b04 */
[----:B------:R3:W-:Y:S04]  /*40f0*/  STG.E.64 desc[UR4][R44.64+0x28], R40 ;  /* 0x000028282c007986 */ /* 0x0007e8000c101b04 */
[----:B------:R-:W-:Y:S04]  /*4100*/  STG.E desc[UR4][R44.64+0x20], R2 ;  /* 0x000020022c007986 */ /* 0x000fe8000c101904 */
[----:B------:R2:W-:Y:S04]  /*4110*/  STG.E.64 desc[UR4][R44.64+0x8], R54 ;  /* 0x000008362c007986 */ /* 0x0005e8000c101b04 */
[----:B------:R2:W-:Y:S04]  /*4120*/  STG.E.64 desc[UR4][R44.64+0x10], R48 ;  /* 0x000010302c007986 */ /* 0x0005e8000c101b04 */
[----:B0-----:R-:W3:Y:S04]  /*4130*/  LDG.E R56, desc[UR4][R46.64] ;  /* 0x000000042e387981 */ /* 0x001ee8000c1e1900 */
[----:B------:R-:W2:Y:S01]  /*4140*/  LDG.E R57, desc[UR4][R46.64+0xc] ;  /* 0x00000c042e397981 */ /* 0x000ea2000c1e1900 */
[----:B----4-:R-:W-:-:S04]  /*4150*/  ISETP.NE.AND P6, PT, R53, 0x1, PT ;  /* 0x000000013500780c */ /* 0x010fc80003fc5270 */
[----:B------:R-:W-:Y:S02]  /*4160*/  @!P3 SEL R53, RZ, 0x1, !P6 ;  /* 0x00000001ff35b807 */ /* 0x000fe40007000000 */
[----:B---3--:R-:W-:-:S13]  /*4170*/  ISETP.NE.AND P3, PT, R56, 0x1, PT ;  /* 0x000000013800780c */ /* 0x008fda0003f65270 */
[----:B------:R-:W3:Y:S01]  /*4180*/  @!P3 LDG.E R85, desc[UR4][R46.64+0x4] ;  /* 0x000004042e55b981 */ /* 0x000ee2000c1e1900 */
[----:B------:R-:W-:-:S04]  /*4190*/  IADD3 R73, PT, PT, R42, 0xf355dc, R73 ;  /* 0x00f355dc2a497810 */ /* 0x000fc80007ffe049 */
[----:B------:R-:W-:-:S05]  /*41a0*/  I2FP.F32.U32 R73, R73 ;  /* 0x0000004900497245 */ /* 0x000fca0000201000 */
[----:B------:R-:W-:Y:S01]  /*41b0*/  FFMA R73, R73, R70, 1.1641532182693481445e-10 ;  /* 0x2f00000049497423 */ /* 0x000fe20000000046 */
[----:B------:R-:W-:-:S03]  /*41c0*/  IADD3 R75, PT, PT, R42, 0xf8dda1, R75 ;  /* 0x00f8dda12a4b7810 */ /* 0x000fc60007ffe04b */
[----:B-1----:R-:W0:Y:S01]  /*41d0*/  F2F.F64.F32 R38, R73 ;  /* 0x0000004900267310 */ /* 0x002e220000201800 */
[----:B------:R-:W-:Y:S02]  /*41e0*/  IADD3 R77, PT, PT, R42, 0xfe6566, R77 ;  /* 0x00fe65662a4d7810 */ /* 0x000fe40007ffe04d */
[----:B------:R-:W-:Y:S02]  /*41f0*/  I2FP.F32.U32 R75, R75 ;  /* 0x0000004b004b7245 */ /* 0x000fe40000201000 */
[----:B------:R-:W-:Y:S02]  /*4200*/  ISETP.NE.AND P6, PT, R72, 0x1, PT ;  /* 0x000000014800780c */ /* 0x000fe40003fc5270 */
[----:B------:R-:W-:Y:S01]  /*4210*/  I2FP.F32.U32 R77, R77 ;  /* 0x0000004d004d7245 */ /* 0x000fe20000201000 */
[----:B------:R-:W-:Y:S01]  /*4220*/  FFMA R75, R75, R70, 1.1641532182693481445e-10 ;  /* 0x2f0000004b4b7423 */ /* 0x000fe20000000046 */
[----:B------:R-:W-:-:S03]  /*4230*/  @!P5 SEL R72, RZ, 0x1, !P6 ;  /* 0x00000001ff48d807 */ /* 0x000fc60007000000 */
[----:B------:R-:W-:Y:S01]  /*4240*/  FFMA R40, R77, R70, 1.1641532182693481445e-10 ;  /* 0x2f0000004d287423 */ /* 0x000fe20000000046 */
[----:B0-----:R-:W-:Y:S01]  /*4250*/  DSETP.GEU.AND P5, PT, R38, UR6, PT ;  /* 0x0000000626007e2a */ /* 0x001fe2000bfae000 */
[----:B------:R-:W0:Y:S01]  /*4260*/  F2F.F64.F32 R38, R75 ;  /* 0x0000004b00267310 */ /* 0x000e220000201800 */
[C---:B------:R-:W-:Y:S02]  /*4270*/  IADD3 R79, PT, PT, R42.reuse, 0x103ed2b, R79 ;  /* 0x0103ed2b2a4f7810 */ /* 0x040fe40007ffe04f */
[----:B------:R-:W-:Y:S02]  /*4280*/  IADD3 R81, PT, PT, R42, 0x10974f0, R81 ;  /* 0x010974f02a517810 */ /* 0x000fe40007ffe051 */
[----:B------:R-:W-:-:S03]  /*4290*/  I2FP.F32.U32 R79, R79 ;  /* 0x0000004f004f7245 */ /* 0x000fc60000201000 */
[----:B------:R-:W1:Y:S01]  /*42a0*/  F2F.F64.F32 R40, R40 ;  /* 0x0000002800287310 */ /* 0x000e620000201800 */
[----:B--2---:R-:W-:Y:S01]  /*42b0*/  ISETP.NE.AND P6, PT, R51, 0x1, PT ;  /* 0x000000013300780c */ /* 0x004fe20003fc5270 */
[-C--:B------:R-:W-:Y:S01]  /*42c0*/  FFMA R79, R79, R70.reuse, 1.1641532182693481445e-10 ;  /* 0x2f0000004f4f7423 */ /* 0x080fe20000000046 */
[----:B------:R-:W-:Y:S02]  /*42d0*/  I2FP.F32.U32 R81, R81 ;  /* 0x0000005100517245 */ /* 0x000fe40000201000 */
[----:B------:R-:W-:Y:S01]  /*42e0*/  @!P4 SEL R51, RZ, 0x1, !P6 ;  /* 0x00000001ff33c807 */ /* 0x000fe20007000000 */
[----:B0-----:R-:W-:Y:S01]  /*42f0*/  DSETP.GEU.AND P4, PT, R38, UR6, PT ;  /* 0x0000000626007e2a */ /* 0x001fe2000bf8e000 */
[----:B------:R-:W-:Y:S01]  /*4300*/  ISETP.NE.AND P6, PT, R50, 0x1, PT ;  /* 0x000000013200780c */ /* 0x000fe20003fc5270 */
[----:B------:R-:W0:Y:S01]  /*4310*/  F2F.F64.F32 R38, R79 ;  /* 0x0000004f00267310 */ /* 0x000e220000201800 */
[----:B------:R-:W-:Y:S02]  /*4320*/  FFMA R81, R81, R70, 1.1641532182693481445e-10 ;  /* 0x2f00000051517423 */ /* 0x000fe40000000046 */
[----:B------:R-:W-:-:S02]  /*4330*/  @!P0 SEL R50, RZ, 0x1, !P6 ;  /* 0x00000001ff328807 */ /* 0x000fc40007000000 */
[----:B------:R-:W-:Y:S01]  /*4340*/  ISETP.NE.AND P6, PT, R74, 0x1, PT ;  /* 0x000000014a00780c */ /* 0x000fe20003fc5270 */
[----:B-1----:R-:W-:Y:S01]  /*4350*/  DSETP.GEU.AND P0, PT, R40, UR6, PT ;  /* 0x0000000628007e2a */ /* 0x002fe2000bf0e000 */
[C---:B------:R-:W-:Y:S01]  /*4360*/  IADD3 R83, PT, PT, R42.reuse, 0x10efcb5, R83 ;  /* 0x010efcb52a537810 */ /* 0x040fe20007ffe053 */
[----:B------:R-:W1:Y:S01]  /*4370*/  F2F.F64.F32 R40, R81 ;  /* 0x0000005100287310 */ /* 0x000e620000201800 */
[----:B------:R-:W-:Y:S02]  /*4380*/  IADD3 R55, PT, PT, R42, 0x15c697b, R55 ;  /* 0x015c697b2a377810 */ /* 0x000fe40007ffe037 */
[----:B------:R-:W-:Y:S02]  /*4390*/  @!P1 SEL R74, RZ, 0x1, !P6 ;  /* 0x00000001ff4a9807 */ /* 0x000fe40007000000 */
[----:B------:R-:W-:Y:S02]  /*43a0*/  I2FP.F32.U32 R83, R83 ;  /* 0x0000005300537245 */ /* 0x000fe40000201000 */
[----:B------:R-:W-:-:S02]  /*43b0*/  ISETP.NE.AND P6, PT, R87, 0x1, PT ;  /* 0x000000015700780c */ /* 0x000fc40003fc5270 */
[----:B------:R-:W-:Y:S01]  /*43c0*/  I2FP.F32.U32 R55, R55 ;  /* 0x0000003700377245 */ /* 0x000fe20000201000 */
[-C--:B------:R-:W-:Y:S01]  /*43d0*/  FFMA R44, R83, R70.reuse, 1.1641532182693481445e-10 ;  /* 0x2f000000532c7423 */ /* 0x080fe20000000046 */
[----:B------:R-:W-:Y:S01]  /*43e0*/  @!P2 SEL R87, RZ, 0x1, !P6 ;  /* 0x00000001ff57a807 */ /* 0x000fe20007000000 */
[----:B0-----:R-:W-:Y:S01]  /*43f0*/  DSETP.GEU.AND P1, PT, R38, UR6, PT ;  /* 0x0000000626007e2a */ /* 0x001fe2000bf2e000 */
[----:B------:R-:W-:Y:S01]  /*4400*/  ISETP.NE.AND P6, PT, R76, 0x1, PT ;  /* 0x000000014c00780c */ /* 0x000fe20003fc5270 */
[----:B------:R-:W-:Y:S01]  /*4410*/  FFMA R55, R55, R70, 1.1641532182693481445e-10 ;  /* 0x2f00000037377423 */ /* 0x000fe20000000046 */
[----:B-1----:R-:W-:Y:S02]  /*4420*/  DSETP.GEU.AND P2, PT, R40, UR6, PT ;  /* 0x0000000628007e2a */ /* 0x002fe4000bf4e000 */
[----:B------:R-:W-:Y:S01]  /*4430*/  @!P5 SEL R76, RZ, 0x1, !P6 ;  /* 0x00000001ff4cd807 */ /* 0x000fe20007000000 */
[----:B------:R-:W0:Y:S01]  /*4440*/  F2F.F64.F32 R44, R44 ;  /* 0x0000002c002c7310 */ /* 0x000e220000201800 */
[----:B------:R-:W-:-:S04]  /*4450*/  ISETP.NE.AND P6, PT, R89, 0x1, PT ;  /* 0x000000015900780c */ /* 0x000fc80003fc5270 */
[----:B------:R-:W-:-:S03]  /*4460*/  @!P4 SEL R89, RZ, 0x1, !P6 ;  /* 0x00000001ff59c807 */ /* 0x000fc60007000000 */
[----:B------:R-:W1:Y:S01]  /*4470*/  F2F.F64.F32 R38, R55 ;  /* 0x0000003700267310 */ /* 0x000e620000201800 */
[----:B------:R-:W-:Y:S02]  /*4480*/  ISETP.NE.AND P6, PT, R91, 0x1, PT ;  /* 0x000000015b00780c */ /* 0x000fe40003fc5270 */
[----:B------:R-:W-:Y:S02]  /*4490*/  ISETP.NE.AND P5, PT, R78, 0x1, PT ;  /* 0x000000014e00780c */ /* 0x000fe40003fa5270 */
[----:B------:R-:W-:Y:S02]  /*44a0*/  @!P1 SEL R91, RZ, 0x1, !P6 ;  /* 0x00000001ff5b9807 */ /* 0x000fe40007000000 */
[----:B------:R-:W-:Y:S01]  /*44b0*/  ISETP.NE.AND P6, PT, R84, 0x1, PT ;  /* 0x000000015400780c */ /* 0x000fe20003fc5270 */
[----:B0-----:R-:W-:Y:S01]  /*44c0*/  DSETP.GEU.AND P4, PT, R44, UR6, PT ;  /* 0x000000062c007e2a */ /* 0x001fe2000bf8e000 */
[----:B------:R-:W-:Y:S02]  /*44d0*/  @!P0 SEL R78, RZ, 0x1, !P5 ;  /* 0x00000001ff4e8807 */ /* 0x000fe40006800000 */
[----:B------:R-:W-:-:S02]  /*44e0*/  @!P2 SEL R84, RZ, 0x1, !P6 ;  /* 0x00000001ff54a807 */ /* 0x000fc40007000000 */
[----:B------:R-:W-:Y:S01]  /*44f0*/  ISETP.NE.AND P6, PT, R57, 0x1, PT ;  /* 0x000000013900780c */ /* 0x000fe20003fc5270 */
[----:B-1----:R-:W-:Y:S01]  /*4500*/  DSETP.GEU.AND P5, PT, R38, UR6, PT ;  /* 0x0000000626007e2a */ /* 0x002fe2000bfae000 */
[C---:B------:R-:W-:Y:S02]  /*4510*/  IADD3 R71, PT, PT, R42.reuse, 0xbc082a, R71 ;  /* 0x00bc082a2a477810 */ /* 0x040fe40007ffe047 */
[----:B------:R-:W-:Y:S02]  /*4520*/  IADD3 R42, PT, PT, R42, 0xc18fef, R69 ;  /* 0x00c18fef2a2a7810 */ /* 0x000fe40007ffe045 */
[----:B------:R-:W-:Y:S02]  /*4530*/  I2FP.F32.U32 R71, R71 ;  /* 0x0000004700477245 */ /* 0x000fe40000201000 */
[----:B------:R-:W-:Y:S01]  /*4540*/  I2FP.F32.U32 R39, R42 ;  /* 0x0000002a00277245 */ /* 0x000fe20000201000 */
[----:B------:R-:W-:Y:S01]  /*4550*/  BSSY.RECONVERGENT B1, `(.L_x_4) ;  /* 0x0000017000017945 */ /* 0x000fe20003800200 */
[----:B------:R-:W-:-:S02]  /*4560*/  ISETP.NE.AND P1, PT, R52, 0x1, PT ;  /* 0x000000013400780c */ /* 0x000fc40003f25270 */
[----:B------:R-:W-:Y:S01]  /*4570*/  ISETP.NE.AND P2, PT, R93, 0x1, PT ;  /* 0x000000015d00780c */ /* 0x000fe20003f45270 */
[----:B------:R-:W-:Y:S02]  /*4580*/  IMAD.MOV.U32 R2, RZ, RZ, RZ ;  /* 0x000000ffff027224 */ /* 0x000fe400078e00ff */
[-C--:B------:R-:W-:Y:S01]  /*4590*/  FFMA R40, R71, R70.reuse, 1.1641532182693481445e-10 ;  /* 0x2f00000047287423 */ /* 0x080fe20000000046 */
[----:B------:R-:W-:Y:S01]  /*45a0*/  FFMA R38, R39, R70, 1.1641532182693481445e-10 ;  /* 0x2f00000027267423 */ /* 0x000fe20000000046 */
[----:B------:R-:W-:Y:S02]  /*45b0*/  @!P4 SEL R93, RZ, 0x1, !P2 ;  /* 0x00000001ff5dc807 */ /* 0x000fe40005000000 */
[----:B------:R-:W-:Y:S02]  /*45c0*/  @!P5 SEL R52, RZ, 0x1, !P1 ;  /* 0x00000001ff34d807 */ /* 0x000fe40004800000 */
[----:B---3--:R-:W-:-:S04]  /*45d0*/  @!P3 ISETP.NE.AND P0, PT, R85, 0x1, PT ;  /* 0x000000015500b80c */ /* 0x008fc80003f05270 */
[----:B------:R-:W-:Y:S01]  /*45e0*/  @!P3 SEL R2, RZ, 0x2, P0 ;  /* 0x00000002ff02b807 */ /* 0x000fe20000000000 */
[----:B------:R-:W-:Y:S08]  /*45f0*/  @!P6 BRA `(.L_x_5) ;  /* 0x000000000020e947 */ /* 0x000ff00003800000 */
[----:B------:R-:W-:Y:S01]  /*4600*/  ISETP.NE.AND P0, PT, R57, RZ, PT ;  /* 0x000000ff3900720c */ /* 0x000fe20003f05270 */
[----:B------:R-:W-:-:S12]  /*4610*/  IMAD.MOV.U32 R39, RZ, RZ, RZ ;  /* 0x000000ffff277224 */ /* 0x000fd800078e00ff */
[----:B------:R-:W-:Y:S05]  /*4620*/  @P0 BRA `(.L_x_6) ;  /* 0x0000000000200947 */ /* 0x000fea0003800000 */
[----:B------:R-:W2:Y:S02]  /*4630*/  LDG.E R41, desc[UR4][R46.64+0x8] ;  /* 0x000008042e297981 */ /* 0x000ea4000c1e1900 */
[----:B--2---:R-:W-:-:S13]  /*4640*/  ISETP.NE.AND P0, PT, R41, RZ, PT ;  /* 0x000000ff2900720c */ /* 0x004fda0003f05270 */
[----:B------:R-:W-:Y:S05]  /*4650*/  @P0 BRA `(.L_x_6) ;  /* 0x0000000000140947 */ /* 0x000fea0003800000 */
[----:B------:R-:W-:Y:S01]  /*4660*/  VIADD R2, R2, 0x2 ;  /* 0x0000000202027836 */ /* 0x000fe20000000000 */
[----:B------:R-:W-:Y:S06]  /*4670*/  BRA `(.L_x_7) ;  /* 0x0000000000107947 */ /* 0x000fec0003800000 */
.L_x_5:
[----:B------:R-:W2:Y:S02]  /*4680*/  LDG.E R39, desc[UR4][R46.64+0x8] ;  /* 0x000008042e277981 */ /* 0x000ea4000c1e1900 */
[----:B--2---:R-:W-:-:S04]  /*4690*/  ISETP.NE.AND P0, PT, R39, 0x1, PT ;  /* 0x000000012700780c */ /* 0x004fc80003f05270 */
[----:B------:R-:W-:-:S09]  /*46a0*/  SEL R39, RZ, 0x1, P0 ;  /* 0x00000001ff277807 */ /* 0x000fd20000000000 */
.L_x_6:
[----:B------:R-:W-:-:S07]  /*46b0*/  IMAD.IADD R2, R39, 0x1, R2 ;  /* 0x0000000127027824 */ /* 0x000fce00078e0202 */
.L_x_7:
[----:B------:R-:W-:Y:S05]  /*46c0*/  BSYNC.RECONVERGENT B1 ;  /* 0x0000000000017941 */ /* 0x000fea0003800200 */
.L_x_4:
[----:B------:R-:W2:Y:S01]  /*46d0*/  LDG.E R39, desc[UR4][R46.64+0x14] ;  /* 0x000014042e277981 */ /* 0x000ea2000c1e1900 */
[----:B------:R-:W-:Y:S01]  /*46e0*/  BSSY.RECONVERGENT B1, `(.L_x_8) ;  /* 0x000000f000017945 */ /* 0x000fe20003800200 */
[----:B--2---:R-:W-:-:S13]  /*46f0*/  ISETP.NE.AND P0, PT, R39, 0x1, PT ;  /* 0x000000012700780c */ /* 0x004fda0003f05270 */
[----:B------:R-:W-:Y:S05]  /*4700*/  @!P0 BRA `(.L_x_9) ;  /* 0x0000000000208947 */ /* 0x000fea0003800000 */
        /* <DEDUP_REMOVED lines=8> */
.L_x_9:
[----:B------:R-:W2:Y:S02]  /*4790*/  LDG.E R39, desc[UR4][R46.64+0x10] ;  /* 0x000010042e277981 */ /* 0x000ea4000c1e1900 */
[----:B--2---:R-:W-:-:S04]  /*47a0*/  ISETP.NE.AND P0, PT, R39, 0x1, PT ;  /* 0x000000012700780c */ /* 0x004fc80003f05270 */
[----:B------:R-:W-:-:S09]  /*47b0*/  SEL R39, RZ, 0x1, P0 ;  /* 0x00000001ff277807 */ /* 0x000fd20000000000 */
.L_x_10:
[----:B------:R-:W-:-:S07]  /*47c0*/  IMAD.IADD R2, R39, 0x1, R2 ;  /* 0x0000000127027824 */ /* 0x000fce00078e0202 */
.L_x_11:
[----:B------:R-:W-:Y:S05]  /*47d0*/  BSYNC.RECONVERGENT B1 ;  /* 0x0000000000017941 */ /* 0x000fea0003800200 */
.L_x_8:
        /* <DEDUP_REMOVED lines=12> */
.L_x_13:
[----:B------:R-:W2:Y:S02]  /*48a0*/  LDG.E R39, desc[UR4][R46.64+0x18] ;  /* 0x000018042e277981 */ /* 0x000ea4000c1e1900 */
[----:B--2---:R-:W-:-:S04]  /*48b0*/  ISETP.NE.AND P0, PT, R39, 0x1, PT ;  /* 0x000000012700780c */ /* 0x004fc80003f05270 */
[----:B------:R-:W-:-:S09]  /*48c0*/  SEL R39, RZ, 0x1, P0 ;  /* 0x00000001ff277807 */ /* 0x000fd20000000000 */
.L_x_14:
[----:B------:R-:W-:-:S07]  /*48d0*/  IMAD.IADD R2, R39, 0x1, R2 ;  /* 0x0000000127027824 */ /* 0x000fce00078e0202 */
.L_x_15:
[----:B------:R-:W-:Y:S05]  /*48e0*/  BSYNC.RECONVERGENT B1 ;  /* 0x0000000000017941 */ /* 0x000fea0003800200 */
.L_x_12:
        /* <DEDUP_REMOVED lines=12> */
.L_x_17:
[----:B------:R-:W2:Y:S02]  /*49b0*/  LDG.E R39, desc[UR4][R46.64+0x20] ;  /* 0x000020042e277981 */ /* 0x000ea4000c1e1900 */
[----:B--2---:R-:W-:-:S04]  /*49c0*/  ISETP.NE.AND P0, PT, R39, 0x1, PT ;  /* 0x000000012700780c */ /* 0x004fc80003f05270 */
[----:B------:R-:W-:-:S09]  /*49d0*/  SEL R39, RZ, 0x1, P0 ;  /* 0x00000001ff277807 */ /* 0x000fd20000000000 */
.L_x_18:
[----:B------:R-:W-:-:S07]  /*49e0*/  IMAD.IADD R2, R39, 0x1, R2 ;  /* 0x0000000127027824 */ /* 0x000fce00078e0202 */
.L_x_19:
[----:B------:R-:W-:Y:S05]  /*49f0*/  BSYNC.RECONVERGENT B1 ;  /* 0x0000000000017941 */ /* 0x000fea0003800200 */
.L_x_16:
        /* <DEDUP_REMOVED lines=12> */
.L_x_21:
[----:B------:R-:W2:Y:S02]  /*4ac0*/  LDG.E R39, desc[UR4][R46.64+0x28] ;  /* 0x000028042e277981 */ /* 0x000ea4000c1e1900 */
[----:B--2---:R-:W-:-:S04]  /*4ad0*/  ISETP.NE.AND P0, PT, R39, 0x1, PT ;  /* 0x000000012700780c */ /* 0x004fc80003f05270 */
[----:B------:R-:W-:-:S09]  /*4ae0*/  SEL R39, RZ, 0x1, P0 ;  /* 0x00000001ff277807 */ /* 0x000fd20000000000 */
.L_x_22:
[----:B------:R-:W-:-:S07]  /*4af0*/  IMAD.IADD R2, R39, 0x1, R2 ;  /* 0x0000000127027824 */ /* 0x000fce00078e0202 */
.L_x_23:
[----:B------:R-:W-:Y:S05]  /*4b00*/  BSYNC.RECONVERGENT B1 ;  /* 0x0000000000017941 */ /* 0x000fea0003800200 */
.L_x_20:
        /* <DEDUP_REMOVED lines=12> */
.L_x_25:
[----:B------:R-:W2:Y:S02]  /*4bd0*/  LDG.E R39, desc[UR4][R46.64+0x30] ;  /* 0x000030042e277981 */ /* 0x000ea4000c1e1900 */
[----:B--2---:R-:W-:-:S04]  /*4be0*/  ISETP.NE.AND P0, PT, R39, 0x1, PT ;  /* 0x000000012700780c */ /* 0x004fc80003f05270 */
[----:B------:R-:W-:-:S09]  /*4bf0*/  SEL R39, RZ, 0x1, P0 ;  /* 0x00000001ff277807 */ /* 0x000fd20000000000 */
.L_x_26:
[----:B------:R-:W-:-:S07]  /*4c00*/  IMAD.IADD R2, R39, 0x1, R2 ;  /* 0x0000000127027824 */ /* 0x000fce00078e0202 */
.L_x_27:
[----:B------:R-:W-:Y:S05]  /*4c10*/  BSYNC.RECONVERGENT B1 ;  /* 0x0000000000017941 */ /* 0x000fea0003800200 */
.L_x_24:
        /* <DEDUP_REMOVED lines=12> */
.L_x_29:
[----:B------:R-:W2:Y:S02]  /*4ce0*/  LDG.E R39, desc[UR4][R46.64+0x38] ;  /* 0x000038042e277981 */ /* 0x000ea4000c1e1900 */
[----:B--2---:R-:W-:-:S04]  /*4cf0*/  ISETP.NE.AND P0, PT, R39, 0x1, PT ;  /* 0x000000012700780c */ /* 0x004fc80003f05270 */
[----:B------:R-:W-:-:S09]  /*4d00*/  SEL R39, RZ, 0x1, P0 ;  /* 0x00000001ff277807 */ /* 0x000fd20000000000 */
.L_x_30:
[----:B------:R-:W-:-:S07]  /*4d10*/  IMAD.IADD R2, R39, 0x1, R2 ;  /* 0x0000000127027824 */ /* 0x000fce00078e0202 */
.L_x_31:
[----:B------:R-:W-:Y:S05]  /*4d20*/  BSYNC.RECONVERGENT B1 ;  /* 0x0000000000017941 */ /* 0x000fea0003800200 */
.L_x_28:
        /* <DEDUP_REMOVED lines=12> */
.L_x_33:
[----:B------:R-:W2:Y:S02]  /*4df0*/  LDG.E R39, desc[UR4][R46.64+0x40] ;  /* 0x000040042e277981 */ /* 0x000ea4000c1e1900 */
[----:B--2---:R-:W-:-:S04]  /*4e00*/  ISETP.NE.AND P0, PT, R39, 0x1, PT ;  /* 0x000000012700780c */ /* 0x004fc80003f05270 */
[----:B------:R-:W-:-:S09]  /*4e10*/  SEL R39, RZ, 0x1, P0 ;  /* 0x00000001ff277807 */ /* 0x000fd20000000000 */
.L_x_34:
[----:B------:R-:W-:-:S07]  /*4e20*/  IMAD.IADD R2, R39, 0x1, R2 ;  /* 0x0000000127027824 */ /* 0x000fce00078e0202 */
.L_x_35:
[----:B------:R-:W-:Y:S05]  /*4e30*/  BSYNC.RECONVERGENT B1 ;  /* 0x0000000000017941 */ /* 0x000fea0003800200 */
.L_x_32:
        /* <DEDUP_REMOVED lines=12> */
.L_x_37:
[----:B------:R-:W2:Y:S02]  /*4f00*/  LDG.E R39, desc[UR4][R46.64+0x48] ;  /* 0x000048042e277981 */ /* 0x000ea4000c1e1900 */
[----:B--2---:R-:W-:-:S04]  /*4f10*/  ISETP.NE.AND P0, PT, R39, 0x1, PT ;  /* 0x000000012700780c */ /* 0x004fc80003f05270 */
[----:B------:R-:W-:-:S09]  /*4f20*/  SEL R39, RZ, 0x1, P0 ;  /* 0x00000001ff277807 */ /* 0x000fd20000000000 */
.L_x_38:
[----:B------:R-:W-:-:S07]  /*4f30*/  IMAD.IADD R2, R39, 0x1, R2 ;  /* 0x0000000127027824 */ /* 0x000fce00078e0202 */
.L_x_39:
[----:B------:R-:W-:Y:S05]  /*4f40*/  BSYNC.RECONVERGENT B1 ;  /* 0x0000000000017941 */ /* 0x000fea0003800200 */
.L_x_36:
        /* <DEDUP_REMOVED lines=12> */
.L_x_41:
[----:B------:R-:W2:Y:S02]  /*5010*/  LDG.E R39, desc[UR4][R46.64+0x50] ;  /* 0x000050042e277981 */ /* 0x000ea4000c1e1900 */
[----:B--2---:R-:W-:-:S04]  /*5020*/  ISETP.NE.AND P0, PT, R39, 0x1, PT ;  /* 0x000000012700780c */ /* 0x004fc80003f05270 */
[----:B------:R-:W-:-:S09]  /*5030*/  SEL R39, RZ, 0x1, P0 ;  /* 0x00000001ff277807 */ /* 0x000fd20000000000 */
.L_x_42:
[----:B------:R-:W-:-:S07]  /*5040*/  IMAD.IADD R2, R39, 0x1, R2 ;  /* 0x0000000127027824 */ /* 0x000fce00078e0202 */
.L_x_43:
[----:B------:R-:W-:Y:S05]  /*5050*/  BSYNC.RECONVERGENT B1 ;  /* 0x0000000000017941 */ /* 0x000fea0003800200 */
.L_x_40:
        /* <DEDUP_REMOVED lines=12> */
.L_x_45:
[----:B------:R-:W2:Y:S02]  /*5120*/  LDG.E R39, desc[UR4][R46.64+0x58] ;  /* 0x000058042e277981 */ /* 0x000ea4000c1e1900 */
[----:B--2---:R-:W-:-:S04]  /*5130*/  ISETP.NE.AND P0, PT, R39, 0x1, PT ;  /* 0x000000012700780c */ /* 0x004fc80003f05270 */
[----:B------:R-:W-:-:S09]  /*5140*/  SEL R39, RZ, 0x1, P0 ;  /* 0x00000001ff277807 */ /* 0x000fd20000000000 */
.L_x_46:
[----:B------:R-:W-:-:S07]  /*5150*/  IMAD.IADD R2, R39, 0x1, R2 ;  /* 0x0000000127027824 */ /* 0x000fce00078e0202 */
.L_x_47:
[----:B------:R-:W-:Y:S05]  /*5160*/  BSYNC.RECONVERGENT B1 ;  /* 0x0000000000017941 */ /* 0x000fea0003800200 */
.L_x_44:
        /* <DEDUP_REMOVED lines=12> */
.L_x_49:
[----:B------:R-:W2:Y:S02]  /*5230*/  LDG.E R39, desc[UR4][R46.64+0x60] ;  /* 0x000060042e277981 */ /* 0x000ea4000c1e1900 */
[----:B--2---:R-:W-:-:S04]  /*5240*/  ISETP.NE.AND P0, PT, R39, 0x1, PT ;  /* 0x000000012700780c */ /* 0x004fc80003f05270 */
[----:B------:R-:W-:-:S09]  /*5250*/  SEL R39, RZ, 0x1, P0 ;  /* 0x00000001ff277807 */ /* 0x000fd20000000000 */
.L_x_50:
[----:B------:R-:W-:-:S07]  /*5260*/  IMAD.IADD R2, R39, 0x1, R2 ;  /* 0x0000000127027824 */ /* 0x000fce00078e0202 */
.L_x_51:
[----:B------:R-:W-:Y:S05]  /*5270*/  BSYNC.RECONVERGENT B1 ;  /* 0x0000000000017941 */ /* 0x000fea0003800200 */
.L_x_48:
        /* <DEDUP_REMOVED lines=12> */
.L_x_53:
[----:B------:R-:W2:Y:S02]  /*5340*/  LDG.E R39, desc[UR4][R46.64+0x68] ;  /* 0x000068042e277981 */ /* 0x000ea4000c1e1900 */
[----:B--2---:R-:W-:-:S04]  /*5350*/  ISETP.NE.AND P0, PT, R39, 0x1, PT ;  /* 0x000000012700780c */ /* 0x004fc80003f05270 */
[----:B------:R-:W-:-:S09]  /*5360*/  SEL R39, RZ, 0x1, P0 ;  /* 0x00000001ff277807 */ /* 0x000fd20000000000 */
.L_x_54:
[----:B------:R-:W-:-:S07]  /*5370*/  IMAD.IADD R2, R39, 0x1, R2 ;  /* 0x0000000127027824 */ /* 0x000fce00078e0202 */
.L_x_55:
[----:B------:R-:W-:Y:S05]  /*5380*/  BSYNC.RECONVERGENT B1 ;  /* 0x0000000000017941 */ /* 0x000fea0003800200 */
.L_x_52:
        /* <DEDUP_REMOVED lines=12> */
.L_x_57:
[----:B------:R-:W2:Y:S02]  /*5450*/  LDG.E R39, desc[UR4][R46.64+0x70] ;  /* 0x000070042e277981 */ /* 0x000ea4000c1e1900 */
[----:B--2---:R-:W-:-:S04]  /*5460*/  ISETP.NE.AND P0, PT, R39, 0x1, PT ;  /* 0x000000012700780c */ /* 0x004fc80003f05270 */
[----:B------:R-:W-:-:S09]  /*5470*/  SEL R39, RZ, 0x1, P0 ;  /* 0x00000001ff277807 */ /* 0x000fd20000000000 */
.L_x_58:
[----:B------:R-:W-:-:S07]  /*5480*/  IMAD.IADD R2, R39, 0x1, R2 ;  /* 0x0000000127027824 */ /* 0x000fce00078e0202 */
.L_x_59:
[----:B------:R-:W-:Y:S05]  /*5490*/  BSYNC.RECONVERGENT B1 ;  /* 0x0000000000017941 */ /* 0x000fea0003800200 */
.L_x_56:
[----:B------:R-:W-:Y:S01]  /*54a0*/  LOP3.LUT P5, RZ, R9, R10, RZ, 0xfc, !PT ;  /* 0x0000000a09ff7212 */ /* 0x000fe200078afcff */
[----:B------:R-:W0:Y:S01]  /*54b0*/  F2F.F64.F32 R38, R38 ;  /* 0x0000002600267310 */ /* 0x000e220000201800 */
[----:B------:R-:W-:Y:S02]  /*54c0*/  ISETP.NE.AND P1, PT, R82, 0x1, PT ;  /* 0x000000015200780c */ /* 0x000fe40003f25270 */
[----:B------:R-:W-:Y:S02]  /*54d0*/  ISETP.NE.AND P3, PT, R80, 0x1, PT ;  /* 0x000000015000780c */ /* 0x000fe40003f65270 */
[----:B------:R-:W-:Y:S02]  /*54e0*/  LOP3.LUT P2, RZ, R72, R53, RZ, 0xfc, !PT ;  /* 0x0000003548ff7212 */ /* 0x000fe4000784fcff */
[----:B------:R-:W-:Y:S01]  /*54f0*/  PLOP3.LUT P0, PT, PT, PT, PT, 0x80, 0x8 ;  /* 0x000000000008781c */ /* 0x000fe20003f0f070 */
[----:B------:R-:W1:Y:S01]  /*5500*/  F2F.F64.F32 R40, R40 ;  /* 0x0000002800287310 */ /* 0x000e620000201800 */
[----:B------:R-:W-:-:S03]  /*5510*/  ISETP.NE.AND P6, PT, R67, 0x1, PT ;  /* 0x000000014300780c */ /* 0x000fc60003fc5270 */
[----:B------:R-:W-:Y:S02]  /*5520*/  @P5 ISETP.NE.AND P4, PT, R10, 0x1, PT ;  /* 0x000000010a00580c */ /* 0x000fe40003f85270 */
[----:B0-----:R-:W-:Y:S02]  /*5530*/  DSETP.LT.XOR P1, PT, R38, UR6, !P1 ;  /* 0x0000000626007e2a */ /* 0x001fe4000cf21800 */
[----:B------:R-:W-:-:S04]  /*5540*/  @P5 ISETP.EQ.AND P4, PT, R9, 0x1, !P4 ;  /* 0x000000010900580c */ /* 0x000fc80006782270 */
[----:B------:R-:W-:Y:S02]  /*5550*/  @P5 PLOP3.LUT P0, PT, P4, PT, PT, 0x80, 0x8 ;  /* 0x000000000008581c */ /* 0x000fe4000270f070 */
[----:B------:R-:W-:Y:S01]  /*5560*/  SEL R9, RZ, 0x2, !P1 ;  /* 0x00000002ff097807 */ /* 0x000fe20004800000 */
[----:B-1----:R-:W-:Y:S01]  /*5570*/  DSETP.LT.XOR P3, PT, R40, UR6, !P3 ;  /* 0x0000000628007e2a */ /* 0x002fe2000df61800 */
[----:B------:R-:W-:Y:S02]  /*5580*/  LOP3.LUT P4, RZ, R50, R51, RZ, 0xfc, !PT ;  /* 0x0000003332ff7212 */ /* 0x000fe4000788fcff */
[----:B------:R-:W-:-:S03]  /*5590*/  @P2 ISETP.NE.AND P1, PT, R53, 0x1, PT ;  /* 0x000000013500280c */ /* 0x000fc60003f25270 */
[----:B------:R-:W-:Y:S02]  /*55a0*/  SEL R9, R9, RZ, P3 ;  /* 0x000000ff09097207 */ /* 0x000fe40001800000 */
[----:B------:R-:W-:Y:S02]  /*55b0*/  @P2 ISETP.EQ.AND P3, PT, R72, 0x1, !P1 ;  /* 0x000000014800280c */ /* 0x000fe40004f62270 */
[----:B------:R-:W-:Y:S01]  /*55c0*/  PLOP3.LUT P1, PT, PT, PT, PT, 0x80, 0x8 ;  /* 0x000000000008781c */ /* 0x000fe20003f2f070 */
[----:B------:R-:W-:Y:S01]  /*55d0*/  @P5 VIADD R10, R9, 0x1 ;  /* 0x00000001090a5836 */ /* 0x000fe20000000000 */
[----:B------:R-:W-:Y:S01]  /*55e0*/  @P2 PLOP3.LUT P1, PT, P3, PT, PT, 0x80, 0x8 ;  /* 0x000000000008281c */ /* 0x000fe20001f2f070 */
[----:B------:R-:W-:Y:S01]  /*55f0*/  @!P0 IMAD.MOV R10, RZ, RZ, R9 ;  /* 0x000000ffff0a8224 */ /* 0x000fe200078e0209 */
[----:B------:R-:W-:Y:S01]  /*5600*/  LOP3.LUT P3, RZ, R87, R74, RZ, 0xfc, !PT ;  /* 0x0000004a57ff7212 */ /* 0x000fe2000786fcff */
[----:B------:R-:W-:Y:S01]  /*5610*/  @!P5 VIADD R9, R9, 0x2 ;  /* 0x000000020909d836 */ /* 0x000fe20000000000 */
[----:B------:R-:W-:Y:S01]  /*5620*/  PLOP3.LUT P0, PT, PT, PT, PT, 0x80, 0x8 ;  /* 0x000000000008781c */ /* 0x000fe20003f0f070 */
[----:B------:R-:W-:Y:S01]  /*5630*/  @P5 IMAD.MOV.U32 R9, RZ, RZ, R10 ;  /* 0x000000ffff095224 */ /* 0x000fe200078e000a */
[----:B------:R-:W-:-:S03]  /*5640*/  @P4 ISETP.NE.AND P5, PT, R51, 0x1, PT ;  /* 0x000000013300480c */ /* 0x000fc60003fa5270 */
[----:B------:R-:W-:Y:S01]  /*5650*/  @P2 VIADD R10, R9, 0x1 ;  /* 0x00000001090a2836 */ /* 0x000fe20000000000 */
[----:B------:R-:W-:-:S03]  /*5660*/  @P4 ISETP.EQ.AND P5, PT, R50, 0x1, !P5 ;  /* 0x000000013200480c */ /* 0x000fc60006fa2270 */
[----:B------:R-:W-:Y:S01]  /*5670*/  @!P1 IMAD.MOV R10, RZ, RZ, R9 ;  /* 0x000000ffff0a9224 */ /* 0x000fe200078e0209 */
[----:B------:R-:W-:Y:S01]  /*5680*/  @P4 PLOP3.LUT P0, PT, P5, PT, PT, 0x80, 0x8 ;  /* 0x000000000008481c */ /* 0x000fe20002f0f070 */
[----:B------:R-:W-:Y:S01]  /*5690*/  @!P2 VIADD R10, R9, 0x2 ;  /* 0x00000002090aa836 */ /* 0x000fe20000000000 */
[----:B------:R-:W-:Y:S02]  /*56a0*/  @P3 ISETP.NE.AND P1, PT, R74, 0x1, PT ;  /* 0x000000014a00380c */ /* 0x000fe40003f25270 */
[----:B------:R-:W-:Y:S01]  /*56b0*/  LOP3.LUT P2, RZ, R89, R76, RZ, 0xfc, !PT ;  /* 0x0000004c59ff7212 */ /* 0x000fe2000784fcff */
[----:B------:R-:W-:Y:S01]  /*56c0*/  @P4 VIADD R9, R10, 0x1 ;  /* 0x000000010a094836 */ /* 0x000fe20000000000 */
[----:B------:R-:W-:-:S07]  /*56d0*/  @P3 ISETP.EQ.AND P1, PT, R87, 0x1, !P1 ;  /* 0x000000015700380c */ /* 0x000fce0004f22270 */
[----:B------:R-:W-:Y:S01]  /*56e0*/  @!P0 IMAD.MOV R9, RZ, RZ, R10 ;  /* 0x000000ffff098224 */ /* 0x000fe200078e020a */
[----:B------:R-:W-:Y:S01]  /*56f0*/  PLOP3.LUT P0, PT, PT, PT, PT, 0x80, 0x8 ;  /* 0x000000000008781c */ /* 0x000fe20003f0f070 */
[----:B------:R-:W-:Y:S01]  /*5700*/  @!P4 VIADD R9, R10, 0x2 ;  /* 0x000000020a09c836 */ /* 0x000fe20000000000 */
[----:B------:R-:W-:Y:S02]  /*5710*/  @P3 PLOP3.LUT P0, PT, P1, PT, PT, 0x80, 0x8 ;  /* 0x000000000008381c */ /* 0x000fe40000f0f070 */
[----:B------:R-:W-:Y:S01]  /*5720*/  @P2 ISETP.NE.AND P4, PT, R76, 0x1, PT ;  /* 0x000000014c00280c */ /* 0x000fe20003f85270 */
[----:B------:R-:W-:Y:S01]  /*5730*/  @P3 VIADD R10, R9, 0x1 ;  /* 0x00000001090a3836 */ /* 0x000fe20000000000 */
[----:B------:R-:W-:Y:S02]  /*5740*/  LOP3.LUT P1, RZ, R91, R78, RZ, 0xfc, !PT ;  /* 0x0000004e5bff7212 */ /* 0x000fe4000782fcff */
        /* <DEDUP_REMOVED lines=48> */
[----:B------:R-:W-:Y:S02]  /*5a50*/  @P3 ISETP.EQ.AND P5, PT, R26, 0x1, !P5 ;  /* 0x000000011a00380c */ /* 0x000fe40006fa2270 */
[----:B------:R-:W-:-:S05]  /*5a60*/  LOP3.LUT P1, RZ, R24, R25, RZ, 0xfc, !PT ;  /* 0x0000001918ff7212 */ /* 0x000fca000782fcff */
[----:B------:R-:W-:Y:S01]  /*5a70*/  @!P0 IMAD.MOV R10, RZ, RZ, R9 ;  /* 0x000000ffff0a8224 */ /* 0x000fe200078e0209 */
[----:B------:R-:W-:Y:S01]  /*5a80*/  PLOP3.LUT P0, PT, PT, PT, PT, 0x80, 0x8 ;  /* 0x000000000008781c */ /* 0x000fe20003f0f070 */
[----:B------:R-:W-:Y:S01]  /*5a90*/  @!P4 VIADD R10, R9, 0x2 ;  /* 0x00000002090ac836 */ /* 0x000fe20000000000 */
[----:B------:R-:W-:Y:S02]  /*5aa0*/  @P3 PLOP3.LUT P0, PT, P5, PT, PT, 0x80, 0x8 ;  /* 0x000000000008381c */ /* 0x000fe40002f0f070 */
[----:B------:R-:W-:Y:S01]  /*5ab0*/  @P2 ISETP.NE.AND P5, PT, R66, 0x1, PT ;  /* 0x000000014200280c */ /* 0x000fe20003fa5270 */
[----:B------:R-:W-:Y:S01]  /*5ac0*/  @P3 VIADD R26, R10, 0x1 ;  /* 0x000000010a1a3836 */ /* 0x000fe20000000000 */
[----:B------:R-:W-:Y:S02]  /*5ad0*/  SEL R9, RZ, 0x2, P6 ;  /* 0x00000002ff097807 */ /* 0x000fe40003000000 */
[----:B------:R-:W-:Y:S02]  /*5ae0*/  @P2 ISETP.EQ.AND P5, PT, R65, 0x1, !P5 ;  /* 0x000000014100280c */ /* 0x000fe40006fa2270 */
[----:B------:R-:W-:-:S02]  /*5af0*/  @P1 ISETP.NE.AND P4, PT, R25, 0x1, PT ;  /* 0x000000011900180c */ /* 0x000fc40003f85270 */
[----:B------:R-:W-:Y:S02]  /*5b00*/  PLOP3.LUT P6, PT, PT, PT, PT, 0x80, 0x8 ;  /* 0x000000000008781c */ /* 0x000fe40003fcf070 */
[----:B------:R-:W-:Y:S01]  /*5b10*/  @P1 ISETP.EQ.AND P4, PT, R24, 0x1, !P4 ;  /* 0x000000011800180c */ /* 0x000fe20006782270 */
[----:B------:R-:W-:Y:S01]  /*5b20*/  @!P0 IMAD.MOV R26, RZ, RZ, R10 ;  /* 0x000000ffff1a8224 */ /* 0x000fe200078e020a */
[----:B------:R-:W-:Y:S01]  /*5b30*/  PLOP3.LUT P0, PT, PT, PT, PT, 0x80, 0x8 ;  /* 0x000000000008781c */ /* 0x000fe20003f0f070 */
[----:B------:R-:W-:Y:S01]  /*5b40*/  @!P3 VIADD R26, R10, 0x2 ;  /* 0x000000020a1ab836 */ /* 0x000fe20000000000 */
[----:B------:R-:W-:Y:S02]  /*5b50*/  @P2 PLOP3.LUT P0, PT, P5, PT, PT, 0x80, 0x8 ;  /* 0x000000000008281c */ /* 0x000fe40002f0f070 */
[----:B------:R-:W-:Y:S01]  /*5b60*/  ISETP.NE.AND P5, PT, R68, 0x1, PT ;  /* 0x000000014400780c */ /* 0x000fe20003fa5270 */
[----:B------:R-:W-:Y:S01]  /*5b70*/  @P1 VIADD R10, R26, 0x1 ;  /* 0x000000011a0a1836 */ /* 0x000fe20000000000 */
[----:B------:R-:W-:-:S02]  /*5b80*/  @P1 PLOP3.LUT P6, PT, P4, PT, PT, 0x80, 0x8 ;  /* 0x000000000008181c */ /* 0x000fc400027cf070 */
[----:B------:R-:W-:Y:S02]  /*5b90*/  SEL R9, R9, RZ, !P5 ;  /* 0x000000ff09097207 */ /* 0x000fe40006800000 */
[----:B------:R-:W-:Y:S02]  /*5ba0*/  LOP3.LUT P5, RZ, R22, R23, RZ, 0xfc, !PT ;  /* 0x0000001716ff7212 */ /* 0x000fe400078afcff */
[----:B------:R-:W-:Y:S01]  /*5bb0*/  LOP3.LUT P4, RZ, R52, R21, RZ, 0xfc, !PT ;  /* 0x0000001534ff7212 */ /* 0x000fe2000788fcff */
[----:B------:R-:W-:Y:S01]  /*5bc0*/  @P2 VIADD R24, R9, 0x1 ;  /* 0x0000000109182836 */ /* 0x000fe20000000000 */
[----:B------:R-:W-:Y:S01]  /*5bd0*/  LOP3.LUT P3, RZ, R63, R64, RZ, 0xfc, !PT ;  /* 0x000000403fff7212 */ /* 0x000fe2000786fcff */
[----:B------:R-:W-:Y:S02]  /*5be0*/  @!P0 IMAD.MOV R24, RZ, RZ, R9 ;  /* 0x000000ffff188224 */ /* 0x000fe400078e0209 */
[----:B------:R-:W-:Y:S02]  /*5bf0*/  @!P2 VIADD R9, R9, 0x2 ;  /* 0x000000020909a836 */ /* 0x000fe40000000000 */
[----:B------:R-:W-:-:S02]  /*5c00*/  @!P6 IMAD.MOV R10, RZ, RZ, R26 ;  /* 0x000000ffff0ae224 */ /* 0x000fc400078e021a */
[----:B------:R-:W-:Y:S02]  /*5c10*/  @P2 IMAD.MOV.U32 R9, RZ, RZ, R24 ;  /* 0x000000ffff092224 */ /* 0x000fe400078e0018 */
[----:B------:R-:W-:Y:S02]  /*5c20*/  @P5 ISETP.NE.AND P0, PT, R23, 0x1, PT ;  /* 0x000000011700580c */ /* 0x000fe40003f05270 */
[----:B------:R-:W-:Y:S01]  /*5c30*/  @P4 ISETP.NE.AND P6, PT, R21, 0x1, PT ;  /* 0x000000011500480c */ /* 0x000fe20003fc5270 */
[----:B------:R-:W-:Y:S01]  /*5c40*/  @P1 IMAD.MOV.U32 R21, RZ, RZ, R10 ;  /* 0x000000ffff151224 */ /* 0x000fe200078e000a */
[----:B------:R-:W-:Y:S01]  /*5c50*/  @P5 ISETP.EQ.AND P0, PT, R22, 0x1, !P0 ;  /* 0x000000011600580c */ /* 0x000fe20004702270 */
[----:B------:R-:W-:Y:S01]  /*5c60*/  @!P1 VIADD R21, R26, 0x2 ;  /* 0x000000021a159836 */ /* 0x000fe20000000000 */
[----:B------:R-:W-:Y:S01]  /*5c70*/  @P3 ISETP.NE.AND P2, PT, R64, 0x1, PT ;  /* 0x000000014000380c */ /* 0x000fe20003f45270 */
[----:B------:R-:W-:Y:S01]  /*5c80*/  @P3 VIADD R10, R9, 0x1 ;  /* 0x00000001090a3836 */ /* 0x000fe20000000000 */
[----:B------:R-:W-:Y:S01]  /*5c90*/  @P4 ISETP.EQ.AND P6, PT, R52, 0x1, !P6 ;  /* 0x000000013400480c */ /* 0x000fe200077c2270 */
[----:B------:R-:W-:Y:S01]  /*5ca0*/  @P5 VIADD R22, R21, 0x1 ;  /* 0x0000000115165836 */ /* 0x000fe20000000000 */
[----:B------:R-:W-:-:S02]  /*5cb0*/  PLOP3.LUT P1, PT, PT, PT, PT, 0x80, 0x8 ;  /* 0x000000000008781c */ /* 0x000fc40003f2f070 */
[----:B------:R-:W-:Y:S02]  /*5cc0*/  @P3 ISETP.EQ.AND P2, PT, R63, 0x1, !P2 ;  /* 0x000000013f00380c */ /* 0x000fe40005742270 */
[----:B------:R-:W-:Y:S02]  /*5cd0*/  @P5 PLOP3.LUT P1, PT, P0, PT, PT, 0x80, 0x8 ;  /* 0x000000000008581c */ /* 0x000fe4000072f070 */
[----:B------:R-:W-:Y:S02]  /*5ce0*/  PLOP3.LUT P0, PT, PT, PT, PT, 0x80, 0x8 ;  /* 0x000000000008781c */ /* 0x000fe40003f0f070 */
[----:B------:R-:W-:Y:S02]  /*5cf0*/  @P4 PLOP3.LUT P0, PT, P6, PT, PT, 0x80, 0x8 ;  /* 0x000000000008481c */ /* 0x000fe4000370f070 */
[----:B------:R-:W-:Y:S02]  /*5d00*/  PLOP3.LUT P6, PT, PT, PT, PT, 0x80, 0x8 ;  /* 0x000000000008781c */ /* 0x000fe40003fcf070 */
[----:B------:R-:W-:-:S02]  /*5d10*/  @P3 PLOP3.LUT P6, PT, P2, PT, PT, 0x80, 0x8 ;  /* 0x000000000008381c */ /* 0x000fc400017cf070 */
[----:B------:R-:W-:-:S03]  /*5d20*/  LOP3.LUT P2, RZ, R61, R62, RZ, 0xfc, !PT ;  /* 0x0000003e3dff7212 */ /* 0x000fc6000784fcff */
[----:B------:R-:W-:Y:S02]  /*5d30*/  @!P1 IMAD.MOV R22, RZ, RZ, R21 ;  /* 0x000000ffff169224 */ /* 0x000fe400078e0215 */
[----:B------:R-:W-:-:S04]  /*5d40*/  @!P5 VIADD R22, R21, 0x2 ;  /* 0x000000021516d836 */ /* 0x000fc80000000000 */
[----:B------:R-:W-:Y:S02]  /*5d50*/  @P4 VIADD R21, R22, 0x1 ;  /* 0x0000000116154836 */ /* 0x000fe40000000000 */
[----:B------:R-:W-:Y:S02]  /*5d60*/  @!P6 IMAD.MOV R10, RZ, RZ, R9 ;  /* 0x000000ffff0ae224 */ /* 0x000fe400078e0209 */
[----:B------:R-:W-:Y:S01]  /*5d70*/  @P2 ISETP.NE.AND P6, PT, R62, 0x1, PT ;  /* 0x000000013e00280c */ /* 0x000fe20003fc5270 */
[----:B------:R-:W-:Y:S01]  /*5d80*/  @!P3 VIADD R10, R9, 0x2 ;  /* 0x00000002090ab836 */ /* 0x000fe20000000000 */
[----:B------:R-:W-:Y:S01]  /*5d90*/  PLOP3.LUT P3, PT, PT, PT, PT, 0x80, 0x8 ;  /* 0x000000000008781c */ /* 0x000fe20003f6f070 */
[----:B------:R-:W-:Y:S01]  /*5da0*/  @!P0 IMAD.MOV R21, RZ, RZ, R22 ;  /* 0x000000ffff158224 */ /* 0x000fe200078e0216 */
[----:B------:R-:W-:Y:S01]  /*5db0*/  @P2 ISETP.EQ.AND P6, PT, R61, 0x1, !P6 ;  /* 0x000000013d00280c */ /* 0x000fe200077c2270 */
[----:B------:R-:W-:Y:S02]  /*5dc0*/  @P2 VIADD R9, R10, 0x1 ;  /* 0x000000010a092836 */ /* 0x000fe40000000000 */
[----:B------:R-:W-:Y:S01]  /*5dd0*/  @!P4 VIADD R21, R22, 0x2 ;  /* 0x000000021615c836 */ /* 0x000fe20000000000 */
[----:B------:R-:W-:-:S02]  /*5de0*/  @P2 PLOP3.LUT P3, PT, P6, PT, PT, 0x80, 0x8 ;  /* 0x000000000008281c */ /* 0x000fc4000376f070 */
[----:B------:R-:W-:-:S11]  /*5df0*/  LOP3.LUT P6, RZ, R59, R60, RZ, 0xfc, !PT ;  /* 0x0000003c3bff7212 */ /* 0x000fd600078cfcff */
[----:B------:R-:W-:Y:S02]  /*5e00*/  @!P3 IMAD.MOV R9, RZ, RZ, R10 ;  /* 0x000000ffff09b224 */ /* 0x000fe400078e020a */
[----:B------:R-:W-:Y:S01]  /*5e10*/  @P6 ISETP.NE.AND P3, PT, R60, 0x1, PT ;  /* 0x000000013c00680c */ /* 0x000fe20003f65270 */
[----:B------:R-:W-:Y:S01]  /*5e20*/  @!P2 VIADD R9, R10, 0x2 ;  /* 0x000000020a09a836 */ /* 0x000fe20000000000 */
[----:B------:R-:W-:Y:S02]  /*5e30*/  PLOP3.LUT P2, PT, PT, PT, PT, 0x80, 0x8 ;  /* 0x000000000008781c */ /* 0x000fe40003f4f070 */
[----:B------:R-:W-:Y:S01]  /*5e40*/  @P6 ISETP.EQ.AND P3, PT, R59, 0x1, !P3 ;  /* 0x000000013b00680c */ /* 0x000fe20005f62270 */
[----:B------:R-:W-:-:S03]  /*5e50*/  @P6 VIADD R10, R9, 0x1 ;  /* 0x00000001090a6836 */ /* 0x000fc60000000000 */
[----:B------:R-:W-:Y:S02]  /*5e60*/  @P6 PLOP3.LUT P2, PT, P3, PT, PT, 0x80, 0x8 ;  /* 0x000000000008681c */ /* 0x000fe40001f4f070 */
        /* <DEDUP_REMOVED lines=65> */
[----:B------:R-:W-:Y:S01]  /*6280*/  @!P3 IMAD.MOV R10, RZ, RZ, R9 ;  /* 0x000000ffff0ab224 */ /* 0x000fe200078e0209 */
[----:B------:R-:W-:Y:S01]  /*6290*/  LOP3.LUT P3, RZ, R13, R16, RZ, 0xfc, !PT ;  /* 0x000000100dff7212 */ /* 0x000fe2000786fcff */
[----:B------:R-:W-:Y:S01]  /*62a0*/  @!P2 VIADD R10, R9, 0x2 ;  /* 0x00000002090aa836 */ /* 0x000fe20000000000 */
[----:B------:R-:W-:Y:S02]  /*62b0*/  @P6 ISETP.NE.AND P1, PT, R18, 0x1, PT ;  /* 0x000000011200680c */ /* 0x000fe40003f25270 */
[----:B------:R-:W-:Y:S01]  /*62c0*/  PLOP3.LUT P2, PT, PT, PT, PT, 0x80, 0x8 ;  /* 0x000000000008781c */ /* 0x000fe20003f4f070 */
[----:B------:R-:W-:Y:S01]  /*62d0*/  @P6 VIADD R9, R10, 0x1 ;  /* 0x000000010a096836 */ /* 0x000fe20000000000 */
[----:B------:R-:W-:-:S04]  /*62e0*/  @P6 ISETP.EQ.AND P1, PT, R17, 0x1, !P1 ;  /* 0x000000011100680c */ /* 0x000fc80004f22270 */
[----:B------:R-:W-:-:S03]  /*62f0*/  @P6 PLOP3.LUT P2, PT, P1, PT, PT, 0x80, 0x8 ;  /* 0x000000000008681c */ /* 0x000fc60000f4f070 */
[----:B------:R-:W-:-:S04]  /*6300*/  @P3 ISETP.NE.AND P1, PT, R16, 0x1, PT ;  /* 0x000000011000380c */ /* 0x000fc80003f25270 */
[----:B------:R-:W-:-:S06]  /*6310*/  @P3 ISETP.EQ.AND P1, PT, R13, 0x1, !P1 ;  /* 0x000000010d00380c */ /* 0x000fcc0004f22270 */
[----:B------:R-:W-:Y:S01]  /*6320*/  @!P2 IMAD.MOV R9, RZ, RZ, R10 ;  /* 0x000000ffff09a224 */ /* 0x000fe200078e020a */
[----:B------:R-:W-:Y:S01]  /*6330*/  PLOP3.LUT P2, PT, PT, PT, PT, 0x80, 0x8 ;  /* 0x000000000008781c */ /* 0x000fe20003f4f070 */
[----:B------:R-:W-:Y:S01]  /*6340*/  @!P6 VIADD R9, R10, 0x2 ;  /* 0x000000020a09e836 */ /* 0x000fe20000000000 */
[----:B------:R-:W-:-:S03]  /*6350*/  @P3 PLOP3.LUT P2, PT, P1, PT, PT, 0x80, 0x8 ;  /* 0x000000000008381c */ /* 0x000fc60000f4f070 */
[----:B------:R-:W-:-:S10]  /*6360*/  @P3 VIADD R10, R9, 0x1 ;  /* 0x00000001090a3836 */ /* 0x000fd40000000000 */
[----:B------:R-:W-:Y:S02]  /*6370*/  @!P2 IMAD.MOV R10, RZ, RZ, R9 ;  /* 0x000000ffff0aa224 */ /* 0x000fe400078e0209 */
[----:B------:R-:W-:-:S05]  /*6380*/  @!P3 VIADD R10, R9, 0x2 ;  /* 0x00000002090ab836 */ /* 0x000fca0000000000 */
[----:B------:R-:W-:-:S04]  /*6390*/  VIMNMX.U32 R9, PT, PT, R21, R10, !PT ;  /* 0x0000000a15097248 */ /* 0x000fc80007fe0000 */
[----:B------:R-:W-:Y:S01]  /*63a0*/  ISETP.GT.U32.AND P0, PT, R9, R2, PT ;  /* 0x000000020900720c */ /* 0x000fe20003f04070 */
[----:B------:R-:W-:-:S12]  /*63b0*/  IMAD.SHL.U32 R9, R0, 0x20, RZ ;  /* 0x0000002000097824 */ /* 0x000fd800078e00ff */
[----:B------:R-:W-:Y:S05]  /*63c0*/  @P0 BRA `(.L_x_60) ;  /* 0x0000000400200947 */ /* 0x000fea0003800000 */
[----:B------:R-:W0:Y:S02]  /*63d0*/  LDC.64 R2, c[0x0][0x390] ;  /* 0x0000e400ff027b82 */ /* 0x000e240000000a00 */
[----:B0-----:R-:W-:-:S05]  /*63e0*/  IMAD.WIDE R2, R9, 0x4, R2 ;  /* 0x0000000409027825 */ /* 0x001fca00078e0202 */
[----:B------:R-:W-:Y:S04]  /*63f0*/  STG.E desc[UR4][R2.64], R56 ;  /* 0x0000003802007986 */ /* 0x000fe8000c101904 */
[----:B------:R-:W2:Y:S04]  /*6400*/  LDG.E R5, desc[UR4][R46.64+0x4] ;  /* 0x000004042e057981 */ /* 0x000ea8000c1e1900 */
[----:B--2---:R0:W-:Y:S04]  /*6410*/  STG.E desc[UR4][R2.64+0x4], R5 ;  /* 0x0000040502007986 */ /* 0x0041e8000c101904 */
[----:B------:R-:W2:Y:S04]  /*6420*/  LDG.E R7, desc[UR4][R46.64+0x8] ;  /* 0x000008042e077981 */ /* 0x000ea8000c1e1900 */
[----:B--2---:R1:W-:Y:S04]  /*6430*/  STG.E desc[UR4][R2.64+0x8], R7 ;  /* 0x0000080702007986 */ /* 0x0043e8000c101904 */
[----:B------:R-:W2:Y:S04]  /*6440*/  LDG.E R9, desc[UR4][R46.64+0xc] ;  /* 0x00000c042e097981 */ /* 0x000ea8000c1e1900 */
[----:B--2---:R2:W-:Y:S04]  /*6450*/  STG.E desc[UR4][R2.64+0xc], R9 ;  /* 0x00000c0902007986 */ /* 0x0045e8000c101904 */
[----:B------:R-:W3:Y:S04]  /*6460*/  LDG.E R11, desc[UR4][R46.64+0x10] ;  /* 0x000010042e0b7981 */ /* 0x000ee8000c1e1900 */
[----:B---3--:R3:W-:Y:S04]  /*6470*/  STG.E desc[UR4][R2.64+0x10], R11 ;  /* 0x0000100b02007986 */ /* 0x0087e8000c101904 */
[----:B------:R-:W4:Y:S04]  /*6480*/  LDG.E R13, desc[UR4][R46.64+0x14] ;  /* 0x000014042e0d7981 */ /* 0x000f28000c1e1900 */
[----:B----4-:R4:W-:Y:S04]  /*6490*/  STG.E desc[UR4][R2.64+0x14], R13 ;  /* 0x0000140d02007986 */ /* 0x0109e8000c101904 */
[----:B------:R-:W5:Y:S04]  /*64a0*/  LDG.E R15, desc[UR4][R46.64+0x18] ;  /* 0x000018042e0f7981 */ /* 0x000f68000c1e1900 */
[----:B-----5:R5:W-:Y:S04]  /*64b0*/  STG.E desc[UR4][R2.64+0x18], R15 ;  /* 0x0000180f02007986 */ /* 0x020be8000c101904 */
[----:B0-----:R-:W2:Y:S04]  /*64c0*/  LDG.E R5, desc[UR4][R46.64+0x1c] ;  /* 0x00001c042e057981 */ /* 0x001ea8000c1e1900 */
[----:B--2---:R0:W-:Y:S04]  /*64d0*/  STG.E desc[UR4][R2.64+0x1c], R5 ;  /* 0x00001c0502007986 */ /* 0x0041e8000c101904 */
[----:B-1----:R-:W2:Y:S04]  /*64e0*/  LDG.E R7, desc[UR4][R46.64+0x20] ;  /* 0x000020042e077981 */ /* 0x002ea8000c1e1900 */
[----:B--2---:R1:W-:Y:S04]  /*64f0*/  STG.E desc[UR4][R2.64+0x20], R7 ;  /* 0x0000200702007986 */ /* 0x0043e8000c101904 */
[----:B------:R-:W2:Y:S04]  /*6500*/  LDG.E R9, desc[UR4][R46.64+0x24] ;  /* 0x000024042e097981 */ /* 0x000ea8000c1e1900 */
[----:B--2---:R2:W-:Y:S04]  /*6510*/  STG.E desc[UR4][R2.64+0x24], R9 ;  /* 0x0000240902007986 */ /* 0x0045e8000c101904 */
[----:B---3--:R-:W3:Y:S04]  /*6520*/  LDG.E R11, desc[UR4][R46.64+0x28] ;  /* 0x000028042e0b7981 */ /* 0x008ee8000c1e1900 */
[----:B---3--:R3:W-:Y:S04]  /*6530*/  STG.E desc[UR4][R2.64+0x28], R11 ;  /* 0x0000280b02007986 */ /* 0x0087e8000c101904 */
[----:B----4-:R-:W4:Y:S04]  /*6540*/  LDG.E R13, desc[UR4][R46.64+0x2c] ;  /* 0x00002c042e0d7981 */ /* 0x010f28000c1e1900 */
[----:B----4-:R4:W-:Y:S04]  /*6550*/  STG.E desc[UR4][R2.64+0x2c], R13 ;  /* 0x00002c0d02007986 */ /* 0x0109e8000c101904 */
[----:B-----5:R-:W5:Y:S04]  /*6560*/  LDG.E R15, desc[UR4][R46.64+0x30] ;  /* 0x000030042e0f7981 */ /* 0x020f68000c1e1900 */
        /* <DEDUP_REMOVED lines=18> */
[----:B--2---:R-:W-:Y:S04]  /*6690*/  STG.E desc[UR4][R2.64+0x54], R9 ;  /* 0x0000540902007986 */ /* 0x004fe8000c101904 */
[----:B---3--:R-:W2:Y:S04]  /*66a0*/  LDG.E R11, desc[UR4][R46.64+0x58] ;  /* 0x000058042e0b7981 */ /* 0x008ea8000c1e1900 */
[----:B--2---:R-:W-:Y:S04]  /*66b0*/  STG.E desc[UR4][R2.64+0x58], R11 ;  /* 0x0000580b02007986 */ /* 0x004fe8000c101904 */
[----:B----4-:R-:W2:Y:S04]  /*66c0*/  LDG.E R13, desc[UR4][R46.64+0x5c] ;  /* 0x00005c042e0d7981 */ /* 0x010ea8000c1e1900 */
[----:B--2---:R-:W-:Y:S04]  /*66d0*/  STG.E desc[UR4][R2.64+0x5c], R13 ;  /* 0x00005c0d02007986 */ /* 0x004fe8000c101904 */
[----:B-----5:R-:W2:Y:S04]  /*66e0*/  LDG.E R15, desc[UR4][R46.64+0x60] ;  /* 0x000060042e0f7981 */ /* 0x020ea8000c1e1900 */
[----:B--2---:R-:W-:Y:S04]  /*66f0*/  STG.E desc[UR4][R2.64+0x60], R15 ;  /* 0x0000600f02007986 */ /* 0x004fe8000c101904 */
[----:B0-----:R-:W2:Y:S04]  /*6700*/  LDG.E R5, desc[UR4][R46.64+0x64] ;  /* 0x000064042e057981 */ /* 0x001ea8000c1e1900 */
[----:B--2---:R0:W-:Y:S04]  /*6710*/  STG.E desc[UR4][R2.64+0x64], R5 ;  /* 0x0000640502007986 */ /* 0x0041e8000c101904 */
[----:B-1----:R-:W2:Y:S01]  /*6720*/  LDG.E R7, desc[UR4][R46.64+0x68] ;  /* 0x000068042e077981 */ /* 0x002ea2000c1e1900 */
[----:B0-----:R-:W0:Y:S03]  /*6730*/  LDC.64 R4, c[0x0][0x388] ;  /* 0x0000e200ff047b82 */ /* 0x001e260000000a00 */
[----:B--2---:R1:W-:Y:S04]  /*6740*/  STG.E desc[UR4][R2.64+0x68], R7 ;  /* 0x0000680702007986 */ /* 0x0043e8000c101904 */
[----:B------:R-:W2:Y:S01]  /*6750*/  LDG.E R9, desc[UR4][R46.64+0x6c] ;  /* 0x00006c042e097981 */ /* 0x000ea2000c1e1900 */
[C---:B0-----:R-:W-:Y:S01]  /*6760*/  IMAD.WIDE R4, R0.reuse, 0x4, R4 ;  /* 0x0000000400047825 */ /* 0x041fe200078e0204 */
[----:B-1----:R-:W0:Y:S02]  /*6770*/  LDC.64 R6, c[0x0][0x398] ;  /* 0x0000e600ff067b82 */ /* 0x002e240000000a00 */
[----:B--2---:R-:W-:Y:S04]  /*6780*/  STG.E desc[UR4][R2.64+0x6c], R9 ;  /* 0x00006c0902007986 */ /* 0x004fe8000c101904 */
[----:B------:R-:W2:Y:S04]  /*6790*/  LDG.E R11, desc[UR4][R46.64+0x70] ;  /* 0x000070042e0b7981 */ /* 0x000ea8000c1e1900 */
[----:B--2---:R-:W-:Y:S04]  /*67a0*/  STG.E desc[UR4][R2.64+0x70], R11 ;  /* 0x0000700b02007986 */ /* 0x004fe8000c101904 */
[----:B------:R-:W2:Y:S04]  /*67b0*/  LDG.E R13, desc[UR4][R46.64+0x74] ;  /* 0x000074042e0d7981 */ /* 0x000ea8000c1e1900 */
[----:B--2---:R-:W-:Y:S04]  /*67c0*/  STG.E desc[UR4][R2.64+0x74], R13 ;  /* 0x0000740d02007986 */ /* 0x004fe8000c101904 */
[----:B------:R-:W2:Y:S04]  /*67d0*/  LDG.E R15, desc[UR4][R46.64+0x78] ;  /* 0x000078042e0f7981 */ /* 0x000ea8000c1e1900 */
[----:B--2---:R-:W-:Y:S04]  /*67e0*/  STG.E desc[UR4][R2.64+0x78], R15 ;  /* 0x0000780f02007986 */ /* 0x004fe8000c101904 */
[----:B------:R-:W2:Y:S01]  /*67f0*/  LDG.E R17, desc[UR4][R46.64+0x7c] ;  /* 0x00007c042e117981 */ /* 0x000ea2000c1e1900 */
[----:B0-----:R-:W-:-:S03]  /*6800*/  IMAD.WIDE R6, R0, 0x4, R6 ;  /* 0x0000000400067825 */ /* 0x001fc600078e0206 */
[----:B--2---:R-:W-:Y:S04]  /*6810*/  STG.E desc[UR4][R2.64+0x7c], R17 ;  /* 0x00007c1102007986 */ /* 0x004fe8000c101904 */
[----:B------:R-:W2:Y:S04]  /*6820*/  LDG.E R5, desc[UR4][R4.64] ;  /* 0x0000000404057981 */ /* 0x000ea8000c1e1900 */
[----:B--2---:R-:W-:Y:S01]  /*6830*/  STG.E desc[UR4][R6.64], R5 ;  /* 0x0000000506007986 */ /* 0x004fe2000c101904 */
[----:B------:R-:W-:Y:S05]  /*6840*/  EXIT ;  /* 0x000000000000794d */ /* 0x000fea0003800000 */
.L_x_60:
[----:B------:R-:W-:-:S04]  /*6850*/  VIMNMX.U32 R21, PT, PT, R21, R2, !PT ;  /* 0x0000000215157248 */ /* 0x000fc80007fe0000 */
[----:B------:R-:W-:-:S13]  /*6860*/  ISETP.GT.U32.AND P0, PT, R21, R10, PT ;  /* 0x0000000a1500720c */ /* 0x000fda0003f04070 */
[----:B------:R-:W-:Y:S05]  /*6870*/  @P0 BRA `(.L_x_61) ;  /* 0x0000000000980947 */ /* 0x000fea0003800000 */
[----:B------:R-:W0:Y:S08]  /*6880*/  LDC.64 R22, c[0x0][0x390] ;  /* 0x0000e400ff167b82 */ /* 0x000e300000000a00 */
[----:B------:R-:W1:Y:S01]  /*6890*/  LDC.64 R24, c[0x0][0x398] ;  /* 0x0000e600ff187b82 */ /* 0x000e620000000a00 */
[----:B0-----:R-:W-:-:S05]  /*68a0*/  IMAD.WIDE R22, R9, 0x4, R22 ;  /* 0x0000000409167825 */ /* 0x001fca00078e0216 */
[----:B------:R-:W-:Y:S01]  /*68b0*/  STG.E desc[UR4][R22.64], R68 ;  /* 0x0000004416007986 */ /* 0x000fe2000c101904 */
[----:B-1----:R-:W-:-:S03]  /*68c0*/  IMAD.WIDE R24, R0, 0x4, R24 ;  /* 0x0000000400187825 */ /* 0x002fc600078e0218 */
[----:B------:R-:W-:Y:S04]  /*68d0*/  STG.E desc[UR4][R22.64+0x4], R67 ;  /* 0x0000044316007986 */ /* 0x000fe8000c101904 */
        /* <DEDUP_REMOVED lines=30> */
[----:B------:R-:W-:Y:S01]  /*6ac0*/  STG.E desc[UR4][R24.64], R10 ;  /* 0x0000000a18007986 */ /* 0x000fe2000c101904 */
[----:B------:R-:W-:Y:S05]  /*6ad0*/  EXIT ;  /* 0x000000000000794d */ /* 0x000fea0003800000 */
.L_x_61:
        /* <DEDUP_REMOVED lines=38> */
.L_x_62:
[----:B------:R-:W-:-:S00]  /*6d40*/  BRA `(.L_x_62) ;  /* 0xfffffffc00fc7947 */ /* 0x000fc0000383ffff */
[----:B------:R-:W-:-:S00]  /*6d50*/  NOP ;  /* 0x0000000000007918 */ /* 0x000fc00000000000 */
        /* <DEDUP_REMOVED lines=10> */
.L_x_83:


//--------------------- .text._Z10KernelTestPfS_P17curandStateXORWOWii --------------------------
	.section	.text._Z10KernelTestPfS_P17curandStateXORWOWii,"ax",@progbits
	.align	128
        .global         _Z10KernelTestPfS_P17curandStateXORWOWii
        .type           _Z10KernelTestPfS_P17curandStateXORWOWii,@function
        .size           _Z10KernelTestPfS_P17curandStateXORWOWii,(.L_x_84 - _Z10KernelTestPfS_P17curandStateXORWOWii)
        .other          _Z10KernelTestPfS_P17curandStateXORWOWii,@"STO_CUDA_ENTRY STV_DEFAULT"
_Z10KernelTestPfS_P17curandStateXORWOWii:
.text._Z10KernelTestPfS_P17curandStateXORWOWii:
[----:B------:R-:W0:Y:S01]  /*0000*/  LDC R1, c[0x0][0x37c] ;  /* 0x0000df00ff017b82 */ /* 0x000e220000000800 */
[----:B------:R-:W1:Y:S01]  /*0010*/  S2R R2, SR_TID.X ;  /* 0x0000000000027919 */ /* 0x000e620000002100 */
[----:B------:R-:W1:Y:S06]  /*0020*/  LDCU.64 UR6, c[0x0][0x398] ;  /* 0x00007300ff0677ac */ /* 0x000e6c0008000a00 */
[----:B------:R-:W2:Y:S01]  /*0030*/  LDC.64 R8, c[0x0][0x390] ;  /* 0x0000e400ff087b82 */ /* 0x000ea20000000a00 */
[----:B0-----:R-:W-:Y:S01]  /*0040*/  VIADD R1, R1, 0xffffffe8 ;  /* 0xffffffe801017836 */ /* 0x001fe20000000000 */
[----:B------:R-:W1:Y:S01]  /*0050*/  S2R R3, SR_TID.Y ;  /* 0x0000000000037919 */ /* 0x000e620000002200 */
[----:B------:R-:W0:Y:S01]  /*0060*/  LDCU.64 UR4, c[0x0][0x358] ;  /* 0x00006b00ff0477ac */ /* 0x000e220008000a00 */
[----:B------:R-:W3:Y:S01]  /*0070*/  S2R R4, SR_TID.Z ;  /* 0x0000000000047919 */ /* 0x000ee20000002300 */
[----:B------:R-:W4:Y:S03]  /*0080*/  LDCU.64 UR8, c[0x4][0x40] ;  /* 0x01000800ff0877ac */ /* 0x000f260008000a00 */
[----:B------:R-:W5:Y:S01]  /*0090*/  LDC.64 R18, c[0x0][0x388] ;  /* 0x0000e200ff127b82 */ /* 0x000f620000000a00 */
[----:B-1----:R-:W-:-:S04]  /*00a0*/  IMAD R5, R2, UR6, R3 ;  /* 0x0000000602057c24 */ /* 0x002fc8000f8e0203 */
[----:B---3--:R-:W-:-:S04]  /*00b0*/  IMAD R5, R5, UR7, R4 ;  /* 0x0000000705057c24 */ /* 0x008fc8000f8e0204 */
[----:B--2---:R-:W-:-:S05]  /*00c0*/  IMAD.WIDE R8, R5, 0x30, R8 ;  /* 0x0000003005087825 */ /* 0x004fca00078e0208 */
[----:B0-----:R-:W2:Y:S04]  /*00d0*/  LDG.E.64 R10, desc[UR4][R8.64] ;  /* 0x00000004080a7981 */ /* 0x001ea8000c1e1b00 */
[----:B------:R-:W3:Y:S04]  /*00e0*/  LDG.E.64 R14, desc[UR4][R8.64+0x10] ;  /* 0x00001004080e7981 */ /* 0x000ee8000c1e1b00 */
[----:B------:R-:W5:Y:S01]  /*00f0*/  LDG.E.64 R6, desc[UR4][R8.64+0x8] ;  /* 0x0000080408067981 */ /* 0x000f62000c1e1b00 */
[----:B------:R-:W0:Y:S03]  /*0100*/  LDCU UR6, c[0x0][0x2f8] ;  /* 0x00005f00ff0677ac */ /* 0x000e260008000800 */
[----:B------:R-:W-:Y:S04]  /*0110*/  STL.64 [R1], R2 ;  /* 0x0000000201007387 */ /* 0x000fe80000100a00 */
[----:B------:R4:W-:Y:S02]  /*0120*/  STL.64 [R1+0x8], R4 ;  /* 0x0000080401007387 */ /* 0x0009e40000100a00 */
[----:B----4-:R-:W-:-:S02]  /*0130*/  MOV R4, UR8 ;  /* 0x0000000800047c02 */ /* 0x010fc40008000f00 */
[----:B--2---:R-:W-:Y:S01]  /*0140*/  SHF.R.U32.HI R0, RZ, 0x2, R11 ;  /* 0x00000002ff007819 */ /* 0x004fe2000001160b */
[----:B------:R-:W-:-:S03]  /*0150*/  VIADD R10, R10, 0x587c5 ;  /* 0x000587c50a0a7836 */ /* 0x000fc60000000000 */
[----:B------:R-:W-:Y:S01]  /*0160*/  LOP3.LUT R0, R0, R11, RZ, 0x3c, !PT ;  /* 0x0000000b00007212 */ /* 0x000fe200078e3cff */
[C---:B---3--:R-:W-:Y:S02]  /*0170*/  IMAD.SHL.U32 R12, R15.reuse, 0x10, RZ ;  /* 0x000000100f0c7824 */ /* 0x048fe400078e00ff */
[----:B------:R-:W-:Y:S01]  /*0180*/  IMAD.MOV.U32 R23, RZ, RZ, R14 ;  /* 0x000000ffff177224 */ /* 0x000fe200078e000e */
[----:B------:R-:W-:Y:S02]  /*0190*/  SHF.L.U32 R11, R0, 0x1, RZ ;  /* 0x00000001000b7819 */ /* 0x000fe400000006ff */
[----:B-----5:R-:W-:Y:S02]  /*01a0*/  MOV R22, R7 ;  /* 0x0000000700167202 */ /* 0x020fe40000000f00 */
[----:B------:R-:W-:Y:S01]  /*01b0*/  LOP3.LUT R11, R15, R12, R11, 0x96, !PT ;  /* 0x0000000c0f0b7212 */ /* 0x000fe200078e960b */
[----:B------:R-:W-:Y:S02]  /*01c0*/  IMAD.MOV.U32 R12, RZ, RZ, R15 ;  /* 0x000000ffff0c7224 */ /* 0x000fe400078e000f */
[----:B------:R-:W-:Y:S01]  /*01d0*/  IMAD.WIDE R14, R5, 0x4, R18 ;  /* 0x00000004050e7825 */ /* 0x000fe200078e0212 */
[----:B------:R-:W-:Y:S01]  /*01e0*/  LOP3.LUT R13, R11, R0, RZ, 0x3c, !PT ;  /* 0x000000000b0d7212 */ /* 0x000fe200078e3cff */
[----:B------:R1:W-:Y:S01]  /*01f0*/  STG.E.64 desc[UR4][R8.64+0x8], R22 ;  /* 0x0000081608007986 */ /* 0x0003e2000c101b04 */
[----:B------:R-:W-:Y:S01]  /*0200*/  MOV R18, 0x48 ;  /* 0x0000004800127802 */ /* 0x000fe20000000f00 */
[----:B------:R-:W-:Y:S01]  /*0210*/  IMAD.MOV.U32 R11, RZ, RZ, 0x2f800000 ;  /* 0x2f800000ff0b7424 */ /* 0x000fe200078e00ff */
[----:B------:R-:W-:Y:S01]  /*0220*/  IADD3 R0, PT, PT, R13, R10, RZ ;  /* 0x0000000a0d007210 */ /* 0x000fe20007ffe0ff */
[----:B------:R1:W-:Y:S01]  /*0230*/  STG.E.64 desc[UR4][R8.64+0x10], R12 ;  /* 0x0000100c08007986 */ /* 0x0003e2000c101b04 */
[----:B------:R-:W-:-:S02]  /*0240*/  IMAD.U32 R5, RZ, RZ, UR9 ;  /* 0x00000009ff057e24 */ /* 0x000fc4000f8e00ff */
[----:B------:R-:W-:Y:S01]  /*0250*/  I2FP.F32.U32 R0, R0 ;  /* 0x0000000000007245 */ /* 0x000fe20000201000 */
[----:B------:R-:W2:Y:S04]  /*0260*/  LDC.64 R18, c[0x4][R18] ;  /* 0x0100000012127b82 */ /* 0x000ea80000000a00 */
[----:B------:R-:W-:Y:S01]  /*0270*/  FFMA R0, R0, R11, 1.1641532182693481445e-10 ;  /* 0x2f00000000007423 */ /* 0x000fe2000000000b */
[----:B------:R-:W-:Y:S02]  /*0280*/  MOV R11, R6 ;  /* 0x00000006000b7202 */ /* 0x000fe40000000f00 */
[----:B0-----:R-:W-:Y:S01]  /*0290*/  IADD3 R6, P0, PT, R1, UR6, RZ ;  /* 0x0000000601067c10 */ /* 0x001fe2000ff1e0ff */
[----:B------:R-:W-:Y:S02]  /*02a0*/  FMUL R20, R0, 10 ;  /* 0x4120000000147820 */ /* 0x000fe40000400000 */
[----:B------:R1:W-:Y:S02]  /*02b0*/  STG.E.64 desc[UR4][R8.64], R10 ;  /* 0x0000000a08007986 */ /* 0x0003e4000c101b04 */
[----:B------:R-:W0:Y:S02]  /*02c0*/  F2I.FLOOR.NTZ R0, R20 ;  /* 0x0000001400007305 */ /* 0x000e240000207100 */
[----:B0-----:R-:W-:-:S06]  /*02d0*/  I2FP.F32.S32 R0, R0 ;  /* 0x0000000000007245 */ /* 0x001fcc0000201400 */
[----:B------:R-:W0:Y:S01]  /*02e0*/  F2F.F64.F32 R16, R0 ;  /* 0x0000000000107310 */ /* 0x000e220000201800 */
[----:B------:R1:W-:Y:S01]  /*02f0*/  STG.E desc[UR4][R14.64], R0 ;  /* 0x000000000e007986 */ /* 0x0003e2000c101904 */
[----:B------:R-:W3:Y:S03]  /*0300*/  LDCU UR4, c[0x0][0x2fc] ;  /* 0x00005f80ff0477ac */ /* 0x000ee60008000800 */
[----:B0-----:R1:W-:Y:S01]  /*0310*/  STL.64 [R1+0x10], R16 ;  /* 0x0000101001007387 */ /* 0x0013e20000100a00 */
[----:B--23--:R-:W-:-:S07]  /*0320*/  IADD3.X R7, PT, PT, RZ, UR4, RZ, P0, !PT ;  /* 0x00000004ff077c10 */ /* 0x00cfce00087fe4ff */
[----:B------:R-:W-:-:S07]  /*0330*/  LEPC R20, `(.L_x_63) ;  /* 0x000000001014794e */ /* 0x000fce0000000000 */
[----:B-1----:R-:W-:Y:S05]  /*0340*/  CALL.ABS.NOINC R18 ;  /* 0x0000000012007343 */ /* 0x002fea0003c00000 */
.L_x_63:
[----:B------:R-:W-:Y:S05]  /*0350*/  EXIT ;  /* 0x000000000000794d */ /* 0x000fea0003800000 */
.L_x_64:
        /* <DEDUP_REMOVED lines=10> */
.L_x_84:


//--------------------- .text._Z12setup_kernelP17curandStateXORWOWmii --------------------------
	.section	.text._Z12setup_kernelP17curandStateXORWOWmii,"ax",@progbits
	.align	128
        .global         _Z12setup_kernelP17curandStateXORWOWmii
        .type           _Z12setup_kernelP17curandStateXORWOWmii,@function
        .size           _Z12setup_kernelP17curandStateXORWOWmii,(.L_x_85 - _Z12setup_kernelP17curandStateXORWOWmii)
        .other          _Z12setup_kernelP17curandStateXORWOWmii,@"STO_CUDA_ENTRY STV_DEFAULT"
_Z12setup_kernelP17curandStateXORWOWmii:
.text._Z12setup_kernelP17curandStateXORWOWmii:
[----:B------:R-:W-:Y:S01]  /*0000*/  LDC R1, c[0x0][0x37c] ;  /* 0x0000df00ff017b82 */ /* 0x000fe20000000800 */
[----:B------:R-:W0:Y:S07]  /*0010*/  S2R R0, SR_TID.X ;  /* 0x0000000000007919 */ /* 0x000e2e0000002100 */
[----:B------:R-:W1:Y:S01]  /*0020*/  LDC.64 R6, c[0x0][0x388] ;  /* 0x0000e200ff067b82 */ /* 0x000e620000000a00 */
[----:B------:R-:W0:Y:S01]  /*0030*/  LDCU.64 UR6, c[0x0][0x390] ;  /* 0x00007200ff0677ac */ /* 0x000e220008000a00 */
[----:B------:R-:W-:Y:S01]  /*0040*/  BSSY.RECONVERGENT B0, `(.L_x_65) ;  /* 0x00000f6000007945 */ /* 0x000fe20003800200 */
[----:B------:R-:W0:Y:S01]  /*0050*/  S2R R5, SR_TID.Y ;  /* 0x0000000000057919 */ /* 0x000e220000002200 */
[----:B------:R-:W2:Y:S01]  /*0060*/  LDCU.64 UR4, c[0x0][0x358] ;  /* 0x00006b00ff0477ac */ /* 0x000ea20008000a00 */
[----:B------:R-:W3:Y:S03]  /*0070*/  S2R R11, SR_TID.Z ;  /* 0x00000000000b7919 */ /* 0x000ee60000002300 */
[----:B------:R-:W4:Y:S01]  /*0080*/  LDC.64 R2, c[0x0][0x380] ;  /* 0x0000e000ff027b82 */ /* 0x000f220000000a00 */
[----:B-1----:R-:W-:-:S05]  /*0090*/  LOP3.LUT R4, R6, 0xaad26b49, RZ, 0x3c, !PT ;  /* 0xaad26b4906047812 */ /* 0x002fca00078e3cff */
[----:B------:R-:W-:-:S04]  /*00a0*/  IMAD R4, R4, 0x4182bed5, RZ ;  /* 0x4182bed504047824 */ /* 0x000fc800078e02ff */
[C---:B------:R-:W-:Y:S01]  /*00b0*/  VIADD R13, R4.reuse, 0x583f19 ;  /* 0x00583f19040d7836 */ /* 0x040fe20000000000 */
[----:B------:R-:W-:Y:S01]  /*00c0*/  LOP3.LUT R8, R4, 0x159a55e5, RZ, 0x3c, !PT ;  /* 0x159a55e504087812 */ /* 0x000fe200078e3cff */
[----:B0-----:R-:W-:Y:S01]  /*00d0*/  IMAD R0, R0, UR6, R5 ;  /* 0x0000000600007c24 */ /* 0x001fe2000f8e0205 */
[----:B------:R-:W-:Y:S01]  /*00e0*/  LOP3.LUT R5, R7, 0xf7dcefdd, RZ, 0x3c, !PT ;  /* 0xf7dcefdd07057812 */ /* 0x000fe200078e3cff */
[----:B------:R-:W-:Y:S02]  /*00f0*/  VIADD R7, R4, 0x75bcd15 ;  /* 0x075bcd1504077836 */ /* 0x000fe40000000000 */
[----:B---3--:R-:W-:Y:S02]  /*0100*/  IMAD R11, R0, UR7, R11 ;  /* 0x00000007000b7c24 */ /* 0x008fe4000f8e020b */
[----:B------:R-:W-:Y:S02]  /*0110*/  IMAD R5, R5, -0x658354e5, RZ ;  /* 0x9a7cab1b05057824 */ /* 0x000fe400078e02ff */
[C---:B----4-:R-:W-:Y:S01]  /*0120*/  IMAD.WIDE R2, R11.reuse, 0x30, R2 ;  /* 0x000000300b027825 */ /* 0x050fe200078e0202 */
[----:B------:R-:W-:-:S02]  /*0130*/  ISETP.NE.AND P0, PT, R11, RZ, PT ;  /* 0x000000ff0b00720c */ /* 0x000fc40003f05270 */
[----:B------:R-:W-:Y:S01]  /*0140*/  IADD3 R6, PT, PT, R4, 0x64f0c9, R5 ;  /* 0x0064f0c904067810 */ /* 0x000fe20007ffe005 */
[C---:B------:R-:W-:Y:S01]  /*0150*/  VIADD R9, R5.reuse, 0x1f123bb5 ;  /* 0x1f123bb505097836 */ /* 0x040fe20000000000 */
[----:B------:R-:W-:-:S03]  /*0160*/  LOP3.LUT R12, R5, 0x5491333, RZ, 0x3c, !PT ;  /* 0x05491333050c7812 */ /* 0x000fc600078e3cff */
[----:B--2---:R0:W-:Y:S04]  /*0170*/  STG.E.64 desc[UR4][R2.64], R6 ;  /* 0x0000000602007986 */ /* 0x0041e8000c101b04 */
[----:B------:R0:W-:Y:S04]  /*0180*/  STG.E.64 desc[UR4][R2.64+0x8], R8 ;  /* 0x0000080802007986 */ /* 0x0001e8000c101b04 */
[----:B------:R0:W-:Y:S01]  /*0190*/  STG.E.64 desc[UR4][R2.64+0x10], R12 ;  /* 0x0000100c02007986 */ /* 0x0001e2000c101b04 */
[----:B------:R-:W-:Y:S05]  /*01a0*/  @!P0 BRA `(.L_x_66) ;  /* 0x0000000c007c8947 */ /* 0x000fea0003800000 */
[----:B------:R-:W-:Y:S01]  /*01b0*/  SHF.R.S32.HI R0, RZ, 0x1f, R11 ;  /* 0x0000001fff007819 */ /* 0x000fe2000001140b */
[----:B------:R-:W-:-:S07]  /*01c0*/  IMAD.MOV.U32 R10, RZ, RZ, RZ ;  /* 0x000000ffff0a7224 */ /* 0x000fce00078e00ff */
.L_x_72:
[----:B0-----:R-:W-:Y:S01]  /*01d0*/  LOP3.LUT R2, R11, 0x3, RZ, 0xc0, !PT ;  /* 0x000000030b027812 */ /* 0x001fe200078ec0ff */
[----:B------:R-:W-:Y:S03]  /*01e0*/  BSSY.RECONVERGENT B1, `(.L_x_67) ;  /* 0x00000d5000017945 */ /* 0x000fe60003800200 */
[----:B------:R-:W-:-:S04]  /*01f0*/  ISETP.NE.U32.AND P0, PT, R2, RZ, PT ;  /* 0x000000ff0200720c */ /* 0x000fc80003f05070 */
[----:B------:R-:W-:-:S13]  /*0200*/  ISETP.NE.AND.EX P0, PT, RZ, RZ, PT, P0 ;  /* 0x000000ffff00720c */ /* 0x000fda0003f05300 */
[----:B------:R-:W-:Y:S05]  /*0210*/  @!P0 BRA `(.L_x_68) ;  /* 0x0000000c00448947 */ /* 0x000fea0003800000 */
[----:B------:R-:W0:Y:S01]  /*0220*/  LDC.64 R6, c[0x4][RZ] ;  /* 0x01000000ff067b82 */ /* 0x000e220000000a00 */
[----:B------:R-:W-:Y:S02]  /*0230*/  IMAD.MOV.U32 R12, RZ, RZ, RZ ;  /* 0x000000ffff0c7224 */ /* 0x000fe400078e00ff */
[----:B0-----:R-:W-:-:S07]  /*0240*/  IMAD.WIDE.U32 R6, R10, 0xc80, R6 ;  /* 0x00000c800a067825 */ /* 0x001fce00078e0006 */
.L_x_71:
[----:B0-----:R-:W-:Y:S01]  /*0250*/  IMAD.MOV.U32 R13, RZ, RZ, RZ ;  /* 0x000000ffff0d7224 */ /* 0x001fe200078e00ff */
[----:B------:R-:W-:Y:S01]  /*0260*/  CS2R R2, SRZ ;  /* 0x0000000000027805 */ /* 0x000fe2000001ff00 */
[----:B------:R-:W-:Y:S01]  /*0270*/  IMAD.MOV.U32 R15, RZ, RZ, RZ ;  /* 0x000000ffff0f7224 */ /* 0x000fe200078e00ff */
[----:B------:R-:W-:-:S07]  /*0280*/  CS2R R4, SRZ ;  /* 0x0000000000047805 */ /* 0x000fce000001ff00 */
.L_x_70:
[----:B------:R-:W0:Y:S01]  /*0290*/  S2R R14, SR_TID.X ;  /* 0x00000000000e7919 */ /* 0x000e220000002100 */
[----:B------:R-:W0:Y:S01]  /*02a0*/  LDCU.64 UR6, c[0x0][0x390] ;  /* 0x00007200ff0677ac */ /* 0x000e220008000a00 */
[----:B------:R-:W1:Y:S01]  /*02b0*/  LDC.64 R8, c[0x0][0x380] ;  /* 0x0000e000ff087b82 */ /* 0x000e620000000a00 */
[----:B------:R-:W0:Y:S01]  /*02c0*/  S2R R17, SR_TID.Y ;  /* 0x0000000000117919 */ /* 0x000e220000002200 */
[----:B------:R-:W2:Y:S01]  /*02d0*/  S2R R16, SR_TID.Z ;  /* 0x0000000000107919 */ /* 0x000ea20000002300 */
[----:B0-----:R-:W-:-:S04]  /*02e0*/  IMAD R17, R14, UR6, R17 ;  /* 0x000000060e117c24 */ /* 0x001fc8000f8e0211 */
[----:B--2---:R-:W-:-:S04]  /*02f0*/  IMAD R17, R17, UR7, R16 ;  /* 0x0000000711117c24 */ /* 0x004fc8000f8e0210 */
[----:B-1----:R-:W-:-:S04]  /*0300*/  IMAD.WIDE R8, R17, 0x30, R8 ;  /* 0x0000003011087825 */ /* 0x002fc800078e0208 */
[----:B------:R-:W-:-:S05]  /*0310*/  IMAD.WIDE.U32 R8, R15, 0x4, R8 ;  /* 0x000000040f087825 */ /* 0x000fca00078e0008 */
[----:B------:R0:W5:Y:S01]  /*0320*/  LDG.E R16, desc[UR4][R8.64+0x4] ;  /* 0x0000040408107981 */ /* 0x000162000c1e1900 */
[----:B------:R-:W-:-:S07]  /*0330*/  IMAD.MOV.U32 R17, RZ, RZ, RZ ;  /* 0x000000ffff117224 */ /* 0x000fce00078e00ff */
.L_x_69:
[----:B-----5:R-:W-:Y:S01]  /*0340*/  SHF.R.U32.HI R24, RZ, R17, R16 ;  /* 0x00000011ff187219 */ /* 0x020fe20000011610 */
[----:B0-----:R-:W-:-:S03]  /*0350*/  IMAD.SHL.U32 R8, R15, 0x20, RZ ;  /* 0x000000200f087824 */ /* 0x001fc600078e00ff */
[----:B------:R-:W-:Y:S01]  /*0360*/  LOP3.LUT R9, R24, 0x1, RZ, 0xc0, !PT ;  /* 0x0000000118097812 */ /* 0x000fe200078ec0ff */
[----:B------:R-:W-:-:S03]  /*0370*/  IMAD.IADD R8, R8, 0x1, R17 ;  /* 0x0000000108087824 */ /* 0x000fc600078e0211 */
[----:B------:R-:W-:Y:S01]  /*0380*/  ISETP.NE.U32.AND P0, PT, R9, 0x1, PT ;  /* 0x000000010900780c */ /* 0x000fe20003f05070 */
[----:B------:R-:W-:-:S03]  /*0390*/  IMAD R9, R8, 0x5, RZ ;  /* 0x0000000508097824 */ /* 0x000fc600078e02ff */
[----:B------:R-:W-:Y:S01]  /*03a0*/  R2P PR, R24, 0x7e ;  /* 0x0000007e18007804 */ /* 0x000fe20000000000 */
[----:B------:R-:W-:-:S08]  /*03b0*/  IMAD.WIDE.U32 R8, R9, 0x4, R6 ;  /* 0x0000000409087825 */ /* 0x000fd000078e0006 */
[----:B------:R-:W2:Y:S04]  /*03c0*/  @!P0 LDG.E R18, desc[UR4][R8.64] ;  /* 0x0000000408128981 */ /* 0x000ea8000c1e1900 */
[----:B------:R-:W3:Y:S04]  /*03d0*/  @P1 LDG.E R22, desc[UR4][R8.64+0x14] ;  /* 0x0000140408161981 */ /* 0x000ee8000c1e1900 */
[----:B------:R-:W4:Y:S04]  /*03e0*/  @!P0 LDG.E R20, desc[UR4][R8.64+0x10] ;  /* 0x0000100408148981 */ /* 0x000f28000c1e1900 */
[----:B------:R-:W4:Y:S04]  /*03f0*/  @P2 LDG.E R28, desc[UR4][R8.64+0x28] ;  /* 0x00002804081c2981 */ /* 0x000f28000c1e1900 */
[----:B------:R-:W4:Y:S04]  /*0400*/  @P1 LDG.E R26, desc[UR4][R8.64+0x24] ;  /* 0x00002404081a1981 */ /* 0x000f28000c1e1900 */
[----:B------:R-:W4:Y:S04]  /*0410*/  @P3 LDG.E R21, desc[UR4][R8.64+0x3c] ;  /* 0x00003c0408153981 */ /* 0x000f28000c1e1900 */
[----:B------:R-:W4:Y:S04]  /*0420*/  @P2 LDG.E R19, desc[UR4][R8.64+0x38] ;  /* 0x0000380408132981 */ /* 0x000f28000c1e1900 */
[----:B------:R-:W4:Y:S04]  /*0430*/  @P4 LDG.E R23, desc[UR4][R8.64+0x50] ;  /* 0x0000500408174981 */ /* 0x000f28000c1e1900 */
[----:B------:R-:W4:Y:S01]  /*0440*/  @P1 LDG.E R25, desc[UR4][R8.64+0x20] ;  /* 0x0000200408191981 */ /* 0x000f22000c1e1900 */
[----:B--2---:R-:W-:-:S03]  /*0450*/  @!P0 LOP3.LUT R13, R13, R18, RZ, 0x3c, !PT ;  /* 0x000000120d0d8212 */ /* 0x004fc600078e3cff */
[----:B------:R-:W2:Y:S01]  /*0460*/  @!P0 LDG.E R18, desc[UR4][R8.64+0x8] ;  /* 0x0000080408128981 */ /* 0x000ea2000c1e1900 */
[----:B---3--:R-:W-:-:S03]  /*0470*/  @P1 LOP3.LUT R13, R13, R22, RZ, 0x3c, !PT ;  /* 0x000000160d0d1212 */ /* 0x008fc600078e3cff */
[----:B------:R-:W3:Y:S01]  /*0480*/  @P3 LDG.E R22, desc[UR4][R8.64+0x4c] ;  /* 0x00004c0408163981 */ /* 0x000ee2000c1e1900 */
[----:B----4-:R-:W-:-:S03]  /*0490*/  @!P0 LOP3.LUT R3, R3, R20, RZ, 0x3c, !PT ;  /* 0x0000001403038212 */ /* 0x010fc600078e3cff */
[----:B------:R-:W4:Y:S01]  /*04a0*/  @P1 LDG.E R20, desc[UR4][R8.64+0x1c] ;  /* 0x00001c0408141981 */ /* 0x000f22000c1e1900 */
[----:B------:R-:W-:Y:S02]  /*04b0*/  @P2 LOP3.LUT R13, R13, R28, RZ, 0x3c, !PT ;  /* 0x0000001c0d0d2212 */ /* 0x000fe400078e3cff */
[----:B------:R-:W-:Y:S02]  /*04c0*/  @P1 LOP3.LUT R3, R3, R26, RZ, 0x3c, !PT ;  /* 0x0000001a03031212 */ /* 0x000fe400078e3cff */
[----:B------:R-:W4:Y:S01]  /*04d0*/  @P5 LDG.E R26, desc[UR4][R8.64+0x64] ;  /* 0x00006404081a5981 */ /* 0x000f22000c1e1900 */
[----:B------:R-:W-:-:S03]  /*04e0*/  @P3 LOP3.LUT R13, R13, R21, RZ, 0x3c, !PT ;  /* 0x000000150d0d3212 */ /* 0x000fc600078e3cff */
[----:B------:R-:W4:Y:S01]  /*04f0*/  @!P0 LDG.E R21, desc[UR4][R8.64+0xc] ;  /* 0x00000c0408158981 */ /* 0x000f22000c1e1900 */
[----:B------:R-:W-:-:S03]  /*0500*/  @P2 LOP3.LUT R3, R3, R19, RZ, 0x3c, !PT ;  /* 0x0000001303032212 */ /* 0x000fc600078e3cff */
[----:B------:R-:W4:Y:S01]  /*0510*/  @!P0 LDG.E R19, desc[UR4][R8.64+0x4] ;  /* 0x0000040408138981 */ /* 0x000f22000c1e1900 */
[----:B------:R-:W-:-:S03]  /*0520*/  @P4 LOP3.LUT R13, R13, R23, RZ, 0x3c, !PT ;  /* 0x000000170d0d4212 */ /* 0x000fc600078e3cff */
[----:B------:R-:W4:Y:S01]  /*0530*/  @P1 LDG.E R23, desc[UR4][R8.64+0x18] ;  /* 0x0000180408171981 */ /* 0x000f22000c1e1900 */
[----:B--2---:R-:W-:-:S03]  /*0540*/  @!P0 LOP3.LUT R5, R5, R18, RZ, 0x3c, !PT ;  /* 0x0000001205058212 */ /* 0x004fc600078e3cff */
[----:B------:R-:W2:Y:S01]  /*0550*/  @P2 LDG.E R18, desc[UR4][R8.64+0x30] ;  /* 0x0000300408122981 */ /* 0x000ea2000c1e1900 */
[----:B---3--:R-:W-:-:S03]  /*0560*/  @P3 LOP3.LUT R3, R3, R22, RZ, 0x3c, !PT ;  /* 0x0000001603033212 */ /* 0x008fc600078e3cff */
[----:B------:R-:W3:Y:S01]  /*0570*/  @P4 LDG.E R22, desc[UR4][R8.64+0x60] ;  /* 0x0000600408164981 */ /* 0x000ee2000c1e1900 */
[----:B----4-:R-:W-:-:S03]  /*0580*/  @P1 LOP3.LUT R5, R5, R20, RZ, 0x3c, !PT ;  /* 0x0000001405051212 */ /* 0x010fc600078e3cff */
[----:B------:R-:W4:Y:S01]  /*0590*/  @P3 LDG.E R20, desc[UR4][R8.64+0x44] ;  /* 0x0000440408143981 */ /* 0x000f22000c1e1900 */
[----:B------:R-:W-:-:S03]  /*05a0*/  @P5 LOP3.LUT R13, R13, R26, RZ, 0x3c, !PT ;  /* 0x0000001a0d0d5212 */ /* 0x000fc600078e3cff */
[----:B------:R-:W4:Y:S01]  /*05b0*/  @P6 LDG.E R26, desc[UR4][R8.64+0x78] ;  /* 0x00007804081a6981 */ /* 0x000f22000c1e1900 */
[----:B------:R-:W-:-:S03]  /*05c0*/  @!P0 LOP3.LUT R2, R2, R21, RZ, 0x3c, !PT ;  /* 0x0000001502028212 */ /* 0x000fc600078e3cff */
[----:B------:R-:W4:Y:S01]  /*05d0*/  @P2 LDG.E R21, desc[UR4][R8.64+0x34] ;  /* 0x0000340408152981 */ /* 0x000f22000c1e1900 */
[----:B------:R-:W-:-:S03]  /*05e0*/  @!P0 LOP3.LUT R4, R4, R19, RZ, 0x3c, !PT ;  /* 0x0000001304048212 */ /* 0x000fc600078e3cff */
[----:B------:R-:W4:Y:S01]  /*05f0*/  @P2 LDG.E R19, desc[UR4][R8.64+0x2c] ;  /* 0x00002c0408132981 */ /* 0x000f22000c1e1900 */
[----:B------:R-:W-:Y:S02]  /*0600*/  @P1 LOP3.LUT R2, R2, R25, RZ, 0x3c, !PT ;  /* 0x0000001902021212 */ /* 0x000fe400078e3cff */
[----:B------:R-:W-:Y:S01]  /*0610*/  @P1 LOP3.LUT R4, R4, R23, RZ, 0x3c, !PT ;  /* 0x0000001704041212 */ /* 0x000fe200078e3cff */
[----:B------:R-:W4:Y:S04]  /*0620*/  @P3 LDG.E R25, desc[UR4][R8.64+0x48] ;  /* 0x0000480408193981 */ /* 0x000f28000c1e1900 */
[----:B------:R-:W4:Y:S01]  /*0630*/  @P3 LDG.E R23, desc[UR4][R8.64+0x40] ;  /* 0x0000400408173981 */ /* 0x000f22000c1e1900 */
[----:B------:R-:W-:Y:S02]  /*0640*/  LOP3.LUT P0, RZ, R24, 0x80, RZ, 0xc0, !PT ;  /* 0x0000008018ff7812 */ /* 0x000fe4000780c0ff */
[----:B--2---:R-:W-:-:S02]  /*0650*/  @P2 LOP3.LUT R5, R5, R18, RZ, 0x3c, !PT ;  /* 0x0000001205052212 */ /* 0x004fc400078e3cff */
[----:B------:R-:W2:Y:S01]  /*0660*/  @P4 LDG.E R18, desc[UR4][R8.64+0x58] ;  /* 0x0000580408124981 */ /* 0x000ea2000c1e1900 */
[----:B---3--:R-:W-:-:S03]  /*0670*/  @P4 LOP3.LUT R3, R3, R22, RZ, 0x3c, !PT ;  /* 0x0000001603034212 */ /* 0x008fc600078e3cff */
[----:B------:R-:W3:Y:S01]  /*0680*/  @P5 LDG.E R22, desc[UR4][R8.64+0x74] ;  /* 0x0000740408165981 */ /* 0x000ee2000c1e1900 */
[----:B----4-:R-:W-:-:S03]  /*0690*/  @P3 LOP3.LUT R5, R5, R20, RZ, 0x3c, !PT ;  /* 0x0000001405053212 */ /* 0x010fc600078e3cff */
[----:B------:R-:W4:Y:S01]  /*06a0*/  @P5 LDG.E R20, desc[UR4][R8.64+0x6c] ;  /* 0x00006c0408145981 */ /* 0x000f22000c1e1900 */
[----:B------:R-:W-:-:S03]  /*06b0*/  @P6 LOP3.LUT R13, R13, R26, RZ, 0x3c, !PT ;  /* 0x0000001a0d0d6212 */ /* 0x000fc600078e3cff */
        /* <DEDUP_REMOVED lines=9> */
[----:B--2---:R-:W-:-:S03]  /*0750*/  @P4 LOP3.LUT R5, R5, R18, RZ, 0x3c, !PT ;  /* 0x0000001205054212 */ /* 0x004fc600078e3cff */
        /* <DEDUP_REMOVED lines=15> */
[----:B--2---:R-:W-:-:S04]  /*0850*/  @P6 LOP3.LUT R5, R5, R18, RZ, 0x3c, !PT ;  /* 0x0000001205056212 */ /* 0x004fc800078e3cff */
[----:B---3--:R-:W-:Y:S02]  /*0860*/  @P0 LOP3.LUT R5, R5, R22, RZ, 0x3c, !PT ;  /* 0x0000001605050212 */ /* 0x008fe400078e3cff */
[----:B----4-:R-:W-:-:S04]  /*0870*/  @P6 LOP3.LUT R3, R3, R20, RZ, 0x3c, !PT ;  /* 0x0000001403036212 */ /* 0x010fc800078e3cff */
[----:B------:R-:W-:Y:S02]  /*0880*/  @P0 LOP3.LUT R3, R3, R26, RZ, 0x3c, !PT ;  /* 0x0000001a03030212 */ /* 0x000fe400078e3cff */
[----:B------:R-:W-:Y:S02]  /*0890*/  @P6 LOP3.LUT R2, R2, R21, RZ, 0x3c, !PT ;  /* 0x0000001502026212 */ /* 0x000fe400078e3cff */
[----:B------:R-:W-:Y:S02]  /*08a0*/  @P6 LOP3.LUT R4, R4, R19, RZ, 0x3c, !PT ;  /* 0x0000001304046212 */ /* 0x000fe400078e3cff */
[----:B------:R-:W-:Y:S02]  /*08b0*/  @P0 LOP3.LUT R2, R2, R25, RZ, 0x3c, !PT ;  /* 0x0000001902020212 */ /* 0x000fe400078e3cff */
[----:B------:R-:W-:Y:S02]  /*08c0*/  @P0 LOP3.LUT R4, R4, R23, RZ, 0x3c, !PT ;  /* 0x0000001704040212 */ /* 0x000fe400078e3cff */
[----:B------:R-:W-:-:S13]  /*08d0*/  R2P PR, R24.B1, 0x7f ;  /* 0x0000007f18007804 */ /* 0x000fda0000001000 */
[----:B------:R-:W2:Y:S04]  /*08e0*/  @P0 LDG.E R18, desc[UR4][R8.64+0xa0] ;  /* 0x0000a00408120981 */ /* 0x000ea8000c1e1900 */
[----:B------:R-:W3:Y:S04]  /*08f0*/  @P1 LDG.E R20, desc[UR4][R8.64+0xb4] ;  /* 0x0000b40408141981 */ /* 0x000ee8000c1e1900 */
[----:B------:R-:W4:Y:S04]  /*0900*/  @P2 LDG.E R26, desc[UR4][R8.64+0xc8] ;  /* 0x0000c804081a2981 */ /* 0x000f28000c1e1900 */
[----:B------:R-:W4:Y:S04]  /*0910*/  @P3 LDG.E R28, desc[UR4][R8.64+0xdc] ;  /* 0x0000dc04081c3981 */ /* 0x000f28000c1e1900 */
[----:B------:R-:W4:Y:S04]  /*0920*/  @P0 LDG.E R19, desc[UR4][R8.64+0xa4] ;  /* 0x0000a40408130981 */ /* 0x000f28000c1e1900 */
[----:B------:R-:W4:Y:S04]  /*0930*/  @P0 LDG.E R22, desc[UR4][R8.64+0xb0] ;  /* 0x0000b00408160981 */ /* 0x000f28000c1e1900 */
[----:B------:R-:W4:Y:S04]  /*0940*/  @P4 LDG.E R25, desc[UR4][R8.64+0xf0] ;  /* 0x0000f00408194981 */ /* 0x000f28000c1e1900 */
[----:B------:R-:W4:Y:S04]  /*0950*/  @P0 LDG.E R21, desc[UR4][R8.64+0xac] ;  /* 0x0000ac0408150981 */ /* 0x000f28000c1e1900 */
[----:B------:R-:W4:Y:S01]  /*0960*/  @P1 LDG.E R23, desc[UR4][R8.64+0xb8] ;  /* 0x0000b80408171981 */ /* 0x000f22000c1e1900 */
[----:B--2---:R-:W-:-:S03]  /*0970*/  @P0 LOP3.LUT R13, R13, R18, RZ, 0x3c, !PT ;  /* 0x000000120d0d0212 */ /* 0x004fc600078e3cff */
[----:B------:R-:W2:Y:S01]  /*0980*/  @P1 LDG.E R18, desc[UR4][R8.64+0xbc] ;  /* 0x0000bc0408121981 */ /* 0x000ea2000c1e1900 */
[----:B---3--:R-:W-:-:S03]  /*0990*/  @P1 LOP3.LUT R13, R13, R20, RZ, 0x3c, !PT ;  /* 0x000000140d0d1212 */ /* 0x008fc600078e3cff */
[----:B------:R-:W3:Y:S01]  /*09a0*/  @P0 LDG.E R20, desc[UR4][R8.64+0xa8] ;  /* 0x0000a80408140981 */ /* 0x000ee2000c1e1900 */
[----:B----4-:R-:W-:-:S03]  /*09b0*/  @P2 LOP3.LUT R13, R13, R26, RZ, 0x3c, !PT ;  /* 0x0000001a0d0d2212 */ /* 0x010fc600078e3cff */
[----:B------:R-:W4:Y:S01]  /*09c0*/  @P5 LDG.E R26, desc[UR4][R8.64+0x104] ;  /* 0x00010404081a5981 */ /* 0x000f22000c1e1900 */
[----:B------:R-:W-:Y:S02]  /*09d0*/  @P3 LOP3.LUT R13, R13, R28, RZ, 0x3c, !PT ;  /* 0x0000001c0d0d3212 */ /* 0x000fe400078e3cff */
[----:B------:R-:W-:Y:S02]  /*09e0*/  @P0 LOP3.LUT R4, R4, R19, RZ, 0x3c, !PT ;  /* 0x0000001304040212 */ /* 0x000fe400078e3cff */
        /* <DEDUP_REMOVED lines=9> */
[----:B---3--:R-:W-:-:S03]  /*0a80*/  @P0 LOP3.LUT R5, R5, R20, RZ, 0x3c, !PT ;  /* 0x0000001405050212 */ /* 0x008fc600078e3cff */
[----:B------:R-:W3:Y:S01]  /*0a90*/  @P1 LDG.E R20, desc[UR4][R8.64+0xc4] ;  /* 0x0000c40408141981 */ /* 0x000ee2000c1e1900 */
[----:B--2---:R-:W-:-:S03]  /*0aa0*/  @P1 LOP3.LUT R5, R5, R18, RZ, 0x3c, !PT ;  /* 0x0000001205051212 */ /* 0x004fc600078e3cff */
[----:B------:R-:W2:Y:S01]  /*0ab0*/  @P3 LDG.E R18, desc[UR4][R8.64+0xe4] ;  /* 0x0000e40408123981 */ /* 0x000ea2000c1e1900 */
[----:B------:R-:W-:Y:S02]  /*0ac0*/  LOP3.LUT P0, RZ, R24, 0x8000, RZ, 0xc0, !PT ;  /* 0x0000800018ff7812 */ /* 0x000fe4000780c0ff */
[----:B----4-:R-:W-:Y:S01]  /*0ad0*/  @P5 LOP3.LUT R13, R13, R26, RZ, 0x3c, !PT ;  /* 0x0000001a0d0d5212 */ /* 0x010fe200078e3cff */
[----:B------:R-:W4:Y:S04]  /*0ae0*/  @P2 LDG.E R24, desc[UR4][R8.64+0xd8] ;  /* 0x0000d80408182981 */ /* 0x000f28000c1e1900 */
[----:B------:R-:W4:Y:S01]  /*0af0*/  @P6 LDG.E R26, desc[UR4][R8.64+0x118] ;  /* 0x00011804081a6981 */ /* 0x000f22000c1e1900 */
[----:B------:R-:W-:Y:S02]  /*0b00*/  @P1 LOP3.LUT R2, R2, R19, RZ, 0x3c, !PT ;  /* 0x0000001302021212 */ /* 0x000fe400078e3cff */
[----:B------:R-:W-:Y:S01]  /*0b10*/  @P2 LOP3.LUT R5, R5, R22, RZ, 0x3c, !PT ;  /* 0x0000001605052212 */ /* 0x000fe200078e3cff */
[----:B------:R-:W4:Y:S04]  /*0b20*/  @P3 LDG.E R19, desc[UR4][R8.64+0xe8] ;  /* 0x0000e80408133981 */ /* 0x000f28000c1e1900 */
[----:B------:R-:W4:Y:S01]  /*0b30*/  @P4 LDG.E R22, desc[UR4][R8.64+0xf8] ;  /* 0x0000f80408164981 */ /* 0x000f22000c1e1900 */
[----:B------:R-:W-:-:S03]  /*0b40*/  @P2 LOP3.LUT R4, R4, R21, RZ, 0x3c, !PT ;  /* 0x0000001504042212 */ /* 0x000fc600078e3cff */
[----:B------:R-:W4:Y:S01]  /*0b50*/  @P4 LDG.E R21, desc[UR4][R8.64+0xf4] ;  /* 0x0000f40408154981 */ /* 0x000f22000c1e1900 */
[----:B------:R-:W-:-:S03]  /*0b60*/  @P2 LOP3.LUT R2, R2, R23, RZ, 0x3c, !PT ;  /* 0x0000001702022212 */ /* 0x000fc600078e3cff */
[----:B------:R-:W4:Y:S01]  /*0b70*/  @P4 LDG.E R23, desc[UR4][R8.64+0xfc] ;  /* 0x0000fc0408174981 */ /* 0x000f22000c1e1900 */
[----:B------:R-:W-:-:S03]  /*0b80*/  @P3 LOP3.LUT R4, R4, R25, RZ, 0x3c, !PT ;  /* 0x0000001904043212 */ /* 0x000fc600078e3cff */
[----:B------:R-:W4:Y:S04]  /*0b90*/  @P5 LDG.E R25, desc[UR4][R8.64+0x108] ;  /* 0x0001080408195981 */ /* 0x000f28000c1e1900 */
[----:B------:R-:W4:Y:S01]  /*0ba0*/  @P0 LDG.E R27, desc[UR4][R8.64+0x138] ;  /* 0x00013804081b0981 */ /* 0x000f22000c1e1900 */
[----:B---3--:R-:W-:-:S03]  /*0bb0*/  @P1 LOP3.LUT R3, R3, R20, RZ, 0x3c, !PT ;  /* 0x0000001403031212 */ /* 0x008fc600078e3cff */
[----:B------:R-:W3:Y:S01]  /*0bc0*/  @P3 LDG.E R20, desc[UR4][R8.64+0xec] ;  /* 0x0000ec0408143981 */ /* 0x000ee2000c1e1900 */
[----:B--2---:R-:W-:-:S03]  /*0bd0*/  @P3 LOP3.LUT R5, R5, R18, RZ, 0x3c, !PT ;  /* 0x0000001205053212 */ /* 0x004fc600078e3cff */
[----:B------:R-:W2:Y:S01]  /*0be0*/  @P5 LDG.E R18, desc[UR4][R8.64+0x10c] ;  /* 0x00010c0408125981 */ /* 0x000ea2000c1e1900 */
        /* <DEDUP_REMOVED lines=22> */
[----:B------:R-:W-:-:S05]  /*0d50*/  VIADD R17, R17, 0x10 ;  /* 0x0000001011117836 */ /* 0x000fca0000000000 */
[----:B------:R-:W-:Y:S02]  /*0d60*/  ISETP.NE.AND P1, PT, R17, 0x20, PT ;  /* 0x000000201100780c */ /* 0x000fe40003f25270 */
[----:B------:R-:W-:Y:S02]  /*0d70*/  @P5 LOP3.LUT R2, R2, R19, RZ, 0x3c, !PT ;  /* 0x0000001302025212 */ /* 0x000fe400078e3cff */
[----:B------:R-:W-:Y:S02]  /*0d80*/  @P6 LOP3.LUT R4, R4, R21, RZ, 0x3c, !PT ;  /* 0x0000001504046212 */ /* 0x000fe400078e3cff */
[----:B------:R-:W-:Y:S02]  /*0d90*/  @P6 LOP3.LUT R5, R5, R22, RZ, 0x3c, !PT ;  /* 0x0000001605056212 */ /* 0x000fe400078e3cff */
[----:B------:R-:W-:Y:S02]  /*0da0*/  @P6 LOP3.LUT R2, R2, R23, RZ, 0x3c, !PT ;  /* 0x0000001702026212 */ /* 0x000fe400078e3cff */
[----:B------:R-:W-:-:S02]  /*0db0*/  @P0 LOP3.LUT R4, R4, R25, RZ, 0x3c, !PT ;  /* 0x0000001904040212 */ /* 0x000fc400078e3cff */
[----:B------:R-:W-:Y:S02]  /*0dc0*/  @P0 LOP3.LUT R2, R2, R27, RZ, 0x3c, !PT ;  /* 0x0000001b02020212 */ /* 0x000fe400078e3cff */
[----:B---3--:R-:W-:-:S04]  /*0dd0*/  @P5 LOP3.LUT R3, R3, R20, RZ, 0x3c, !PT ;  /* 0x0000001403035212 */ /* 0x008fc800078e3cff */
[----:B--2---:R-:W-:Y:S02]  /*0de0*/  @P6 LOP3.LUT R3, R3, R18, RZ, 0x3c, !PT ;  /* 0x0000001203036212 */ /* 0x004fe400078e3cff */
[----:B----4-:R-:W-:Y:S02]  /*0df0*/  @P0 LOP3.LUT R5, R5, R24, RZ, 0x3c, !PT ;  /* 0x0000001805050212 */ /* 0x010fe400078e3cff */
[----:B------:R-:W-:Y:S01]  /*0e00*/  @P0 LOP3.LUT R3, R3, R26, RZ, 0x3c, !PT ;  /* 0x0000001a03030212 */ /* 0x000fe200078e3cff */
[----:B------:R-:W-:Y:S06]  /*0e10*/  @P1 BRA `(.L_x_69) ;  /* 0xfffffff400481947 */ /* 0x000fec000383ffff */
[----:B------:R-:W-:-:S05]  /*0e20*/  VIADD R15, R15, 0x1 ;  /* 0x000000010f0f7836 */ /* 0x000fca0000000000 */
[----:B------:R-:W-:-:S13]  /*0e30*/  ISETP.NE.AND P0, PT, R15, 0x5, PT ;  /* 0x000000050f00780c */ /* 0x000fda0003f05270 */
[----:B------:R-:W-:Y:S05]  /*0e40*/  @P0 BRA `(.L_x_70) ;  /* 0xfffffff400100947 */ /* 0x000fea000383ffff */
[----:B------:R-:W0:Y:S01]  /*0e50*/  S2R R15, SR_TID.Y ;  /* 0x00000000000f7919 */ /* 0x000e220000002200 */
[----:B------:R-:W0:Y:S01]  /*0e60*/  LDCU.64 UR6, c[0x0][0x390] ;  /* 0x00007200ff0677ac */ /* 0x000e220008000a00 */
[----:B------:R-:W1:Y:S01]  /*0e70*/  LDC.64 R8, c[0x0][0x380] ;  /* 0x0000e000ff087b82 */ /* 0x000e620000000a00 */
[----:B------:R-:W-:Y:S01]  /*0e80*/  VIADD R12, R12, 0x1 ;  /* 0x000000010c0c7836 */ /* 0x000fe20000000000 */
[----:B------:R-:W2:Y:S01]  /*0e90*/  S2R R16, SR_TID.Z ;  /* 0x0000000000107919 */ /* 0x000ea20000002300 */
[----:B0-----:R-:W-:-:S04]  /*0ea0*/  IMAD R15, R14, UR6, R15 ;  /* 0x000000060e0f7c24 */ /* 0x001fc8000f8e020f */
[----:B--2---:R-:W-:-:S04]  /*0eb0*/  IMAD R15, R15, UR7, R16 ;  /* 0x000000070f0f7c24 */ /* 0x004fc8000f8e0210 */
[----:B-1----:R-:W-:Y:S01]  /*0ec0*/  IMAD.WIDE R8, R15, 0x30, R8 ;  /* 0x000000300f087825 */ /* 0x002fe200078e0208 */
[----:B------:R-:W-:-:S04]  /*0ed0*/  LOP3.LUT R15, R11, 0x3, RZ, 0xc0, !PT ;  /* 0x000000030b0f7812 */ /* 0x000fc800078ec0ff */
[----:B------:R0:W-:Y:S01]  /*0ee0*/  STG.E.64 desc[UR4][R8.64+0x8], R4 ;  /* 0x0000080408007986 */ /* 0x0001e2000c101b04 */
[----:B------:R-:W-:-:S03]  /*0ef0*/  ISETP.GE.U32.AND P0, PT, R12, R15, PT ;  /* 0x0000000f0c00720c */ /* 0x000fc60003f06070 */
[----:B------:R0:W-:Y:S04]  /*0f00*/  STG.E.64 desc[UR4][R8.64+0x10], R2 ;  /* 0x0000100208007986 */ /* 0x0001e8000c101b04 */
[----:B------:R0:W-:Y:S06]  /*0f10*/  STG.E desc[UR4][R8.64+0x4], R13 ;  /* 0x0000040d08007986 */ /* 0x0001ec000c101904 */
[----:B------:R-:W-:Y:S05]  /*0f20*/  @!P0 BRA `(.L_x_71) ;  /* 0xfffffff000c88947 */ /* 0x000fea000383ffff */
.L_x_68:
[----:B------:R-:W-:Y:S05]  /*0f30*/  BSYNC.RECONVERGENT B1 ;  /* 0x0000000000017941 */ /* 0x000fea0003800200 */
.L_x_67:
[C---:B------:R-:W-:Y:S01]  /*0f40*/  ISETP.GT.U32.AND P0, PT, R11.reuse, 0x3, PT ;  /* 0x000000030b00780c */ /* 0x040fe20003f04070 */
[----:B------:R-:W-:Y:S01]  /*0f50*/  VIADD R10, R10, 0x1 ;  /* 0x000000010a0a7836 */ /* 0x000fe20000000000 */
[--C-:B------:R-:W-:Y:S02]  /*0f60*/  SHF.R.U64 R11, R11, 0x2, R0.reuse ;  /* 0x000000020b0b7819 */ /* 0x100fe40000001200 */
[----:B------:R-:W-:Y:S02]  /*0f70*/  ISETP.GT.U32.AND.EX P0, PT, R0, RZ, PT, P0 ;  /* 0x000000ff0000720c */ /* 0x000fe40003f04100 */
[----:B------:R-:W-:-:S11]  /*0f80*/  SHF.R.U32.HI R0, RZ, 0x2, R0 ;  /* 0x00000002ff007819 */ /* 0x000fd60000011600 */
[----:B------:R-:W-:Y:S05]  /*0f90*/  @P0 BRA `(.L_x_72) ;  /* 0xfffffff0008c0947 */ /* 0x000fea000383ffff */
.L_x_66:
[----:B------:R-:W-:Y:S05]  /*0fa0*/  BSYNC.RECONVERGENT B0 ;  /* 0x0000000000007941 */ /* 0x000fea0003800200 */
.L_x_65:
[----:B------:R-:W1:Y:S01]  /*0fb0*/  S2R R0, SR_TID.X ;  /* 0x0000000000007919 */ /* 0x000e620000002100 */
[----:B------:R-:W1:Y:S01]  /*0fc0*/  LDCU.64 UR6, c[0x0][0x390] ;  /* 0x00007200ff0677ac */ /* 0x000e620008000a00 */
[----:B0-----:R-:W0:Y:S01]  /*0fd0*/  LDC.64 R2, c[0x0][0x380] ;  /* 0x0000e000ff027b82 */ /* 0x001e220000000a00 */
[----:B------:R-:W1:Y:S01]  /*0fe0*/  S2R R5, SR_TID.Y ;  /* 0x0000000000057919 */ /* 0x000e620000002200 */
[----:B------:R-:W2:Y:S01]  /*0ff0*/  S2R R4, SR_TID.Z ;  /* 0x0000000000047919 */ /* 0x000ea20000002300 */
[----:B-1----:R-:W-:-:S04]  /*1000*/  IMAD R5, R0, UR6, R5 ;  /* 0x0000000600057c24 */ /* 0x002fc8000f8e0205 */
[----:B--2---:R-:W-:-:S04]  /*1010*/  IMAD R5, R5, UR7, R4 ;  /* 0x0000000705057c24 */ /* 0x004fc8000f8e0204 */
[----:B0-----:R-:W-:-:S05]  /*1020*/  IMAD.WIDE R2, R5, 0x30, R2 ;  /* 0x0000003005027825 */ /* 0x001fca00078e0202 */
[----:B------:R-:W-:Y:S04]  /*1030*/  STG.E.64 desc[UR4][R2.64+0x18], RZ ;  /* 0x000018ff02007986 */ /* 0x000fe8000c101b04 */
[----:B------:R-:W-:Y:S04]  /*1040*/  STG.E desc[UR4][R2.64+0x20], RZ ;  /* 0x000020ff02007986 */ /* 0x000fe8000c101904 */
[----:B------:R-:W-:Y:S01]  /*1050*/  STG.E.64 desc[UR4][R2.64+0x28], RZ ;  /* 0x000028ff02007986 */ /* 0x000fe2000c101b04 */
[----:B------:R-:W-:Y:S05]  /*1060*/  EXIT ;  /* 0x000000000000794d */ /* 0x000fea0003800000 */
.L_x_73:
        /* <DEDUP_REMOVED lines=9> */
.L_x_85:


//--------------------- .nv.global.init           --------------------------
	.section	.nv.global.init,"aw",@progbits
	.align	4
.nv.global.init:
	.type		mrg32k3aM1SubSeq,@object
	.size		mrg32k3aM1SubSeq,(mrg32k3aM2SubSeq - mrg32k3aM1SubSeq)
mrg32k3aM1SubSeq:
        /*0000*/ 	.byte	0x0b, 0xcc, 0xee, 0x04, 0x73, 0x29, 0x8b, 0x6f, 0xf6, 0x53, 0x03, 0xf6, 0x23, 0xf6, 0xea, 0xda
        /* <DEDUP_REMOVED lines=125> */
	.type		mrg32k3aM2SubSeq,@object
	.size		mrg32k3aM2SubSeq,(mrg32k3aM1 - mrg32k3aM2SubSeq)
mrg32k3aM2SubSeq:
        /* <DEDUP_REMOVED lines=126> */
	.type		mrg32k3aM1,@object
	.size		mrg32k3aM1,(mrg32k3aM1Seq - mrg32k3aM1)
mrg32k3aM1:
        /* <DEDUP_REMOVED lines=144> */
	.type		mrg32k3aM1Seq,@object
	.size		mrg32k3aM1Seq,(mrg32k3aM2 - mrg32k3aM1Seq)
mrg32k3aM1Seq:
        /* <DEDUP_REMOVED lines=144> */
	.type		mrg32k3aM2,@object
	.size		mrg32k3aM2,(mrg32k3aM2Seq - mrg32k3aM2)
mrg32k3aM2:
        /* <DEDUP_REMOVED lines=144> */
	.type		mrg32k3aM2Seq,@object
	.size		mrg32k3aM2Seq,(precalc_xorwow_matrix - mrg32k3aM2Seq)
mrg32k3aM2Seq:
        /* <DEDUP_REMOVED lines=144> */
	.type		precalc_xorwow_matrix,@object
	.size		precalc_xorwow_matrix,(precalc_xorwow_offset_matrix - precalc_xorwow_matrix)
precalc_xorwow_matrix:
        /* <DEDUP_REMOVED lines=6400> */
	.type		precalc_xorwow_offset_matrix,@object
	.size		precalc_xorwow_offset_matrix,($str - precalc_xorwow_offset_matrix)
precalc_xorwow_offset_matrix:
        /* <DEDUP_REMOVED lines=6400> */
	.type		$str,@object
	.size		$str,(.L_9 - $str)
$str:
        /*353c0*/ 	.byte	0x48, 0x65, 0x6c, 0x6c, 0x6f, 0x2c, 0x20, 0x77, 0x6f, 0x72, 0x6c, 0x64, 0x20, 0x66, 0x72, 0x6f
        /*353d0*/ 	.byte	0x6d, 0x20, 0x74, 0x68, 0x65, 0x20, 0x64, 0x65, 0x76, 0x69, 0x63, 0x65, 0x20, 0x66, 0x72, 0x6f
        /*353e0*/ 	.byte	0x6d, 0x20, 0x74, 0x68, 0x72, 0x65, 0x61, 0x64, 0x20, 0x28, 0x25, 0x64, 0x2c, 0x25, 0x64, 0x2c
        /*353f0*/ 	.byte	0x25, 0x64, 0x29, 0x20, 0x6f, 0x66, 0x66, 0x73, 0x65, 0x74, 0x3d, 0x25, 0x64, 0x20, 0x76, 0x61
        /*35400*/ 	.byte	0x6c, 0x75, 0x65, 0x3d, 0x25, 0x66, 0x21, 0x0a, 0x00
.L_9:


//--------------------- .nv.shared.reserved.0     --------------------------
	.section	.nv.shared.reserved.0,"aw",@nobits
	.weak		__nv_reservedSMEM_offset_0_alias
	.size		__nv_reservedSMEM_offset_0_alias, 0, 64
	.other		__nv_reservedSMEM_offset_0_alias,@"STO_CUDA_RESERVED_SHARED STV_DEFAULT"
__nv_reservedSMEM_offset_0_alias:
	.zero		0
	.zero		64


//--------------------- .nv.constant0._Z9KernelCGAPiS_S_S_P17curandStateXORWOWii --------------------------
	.section	.nv.constant0._Z9KernelCGAPiS_S_S_P17curandStateXORWOWii,"a",@progbits
	.sectionflags	@""
	.align	4
.nv.constant0._Z9KernelCGAPiS_S_S_P17curandStateXORWOWii:
	.zero		944


//--------------------- .nv.constant0._Z10KernelTestPfS_P17curandStateXORWOWii --------------------------
	.section	.nv.constant0._Z10KernelTestPfS_P17curandStateXORWOWii,"a",@progbits
	.sectionflags	@""
	.align	4
.nv.constant0._Z10KernelTestPfS_P17curandStateXORWOWii:
	.zero		928


//--------------------- .nv.constant0._Z12setup_kernelP17curandStateXORWOWmii --------------------------
	.section	.nv.constant0._Z12setup_kernelP17curandStateXORWOWmii,"a",@progbits
	.sectionflags	@""
	.align	4
.nv.constant0._Z12setup_kernelP17curandStateXORWOWmii:
	.zero		920


//--------------------- SYMBOLS --------------------------

	.type		.nv.reservedSmem.offset0,@object
	.size		.nv.reservedSmem.offset0,0x4
	.type		vprintf,@function
